//
// Generated by NVIDIA NVVM Compiler
//
// Compiler Build ID: CL-36424714
// Cuda compilation tools, release 13.0, V13.0.88
// Based on NVVM 20.0.0
//

.version 9.0
.target sm_100
.address_size 64

	// .globl	CalcPhysics
.func  (.param .b64 func_retval0) __internal_accurate_pow
(
	.param .b64 __internal_accurate_pow_param_0
)
;

.visible .entry CalcPhysics(
	.param .u64 .ptr .align 1 CalcPhysics_param_0,
	.param .u32 CalcPhysics_param_1,
	.param .f32 CalcPhysics_param_2,
	.param .u64 .ptr .align 1 CalcPhysics_param_3,
	.param .u32 CalcPhysics_param_4
)
{
	.reg .pred 	%p<25>;
	.reg .b32 	%r<52>;
	.reg .b32 	%f<83>;
	.reg .b64 	%rd<17>;
	.reg .b64 	%fd<25>;

	ld.param.u64 	%rd8, [CalcPhysics_param_0];
	ld.param.u32 	%r10, [CalcPhysics_param_1];
	ld.param.u64 	%rd7, [CalcPhysics_param_3];
	cvta.to.global.u64 	%rd1, %rd8;
	mov.u32 	%r11, %ntid.x;
	mov.u32 	%r12, %ctaid.x;
	mov.u32 	%r13, %tid.x;
	mad.lo.s32 	%r1, %r11, %r12, %r13;
	setp.ge.s32 	%p1, %r1, %r10;
	@%p1 bra 	$L__BB0_22;
	cvta.to.global.u64 	%rd9, %rd7;
	mul.wide.s32 	%rd10, %r1, 96;
	add.s64 	%rd2, %rd9, %rd10;
	add.s64 	%rd11, %rd1, %rd10;
	ld.global.v2.u32 	{%r14, %r15}, [%rd11];
	mov.b64 	%rd12, {%r14, %r15};
	ld.global.v2.u32 	{%r16, %r17}, [%rd11+8];
	mov.b64 	%rd13, {%r16, %r17};
	ld.global.v2.u32 	{%r18, %r19}, [%rd11+16];
	ld.global.v2.u32 	{%r20, %r21}, [%rd11+24];
	ld.global.v2.u32 	{%r22, %r23}, [%rd11+32];
	.pragma "used_bytes_mask 15";
	ld.global.v2.u32 	{%r24, %r25}, [%rd11+40];
	ld.global.v2.u32 	{%r26, %r27}, [%rd11+48];
	ld.global.v2.u32 	{%r28, %r29}, [%rd11+56];
	.pragma "used_bytes_mask 15";
	ld.global.v2.u32 	{%r2, %r30}, [%rd11+64];
	ld.global.v2.u32 	{%r31, %r32}, [%rd11+72];
	ld.global.v2.u32 	{%r33, %r34}, [%rd11+80];
	ld.global.v2.u32 	{%r35, %r36}, [%rd11+88];
	st.global.v2.u32 	[%rd2], {%r14, %r15};
	st.global.v2.u32 	[%rd2+8], {%r16, %r17};
	st.global.v2.u32 	[%rd2+16], {%r18, %r19};
	st.global.v2.u32 	[%rd2+24], {%r20, %r21};
	st.global.v2.u32 	[%rd2+32], {%r22, %r23};
	st.global.v2.u32 	[%rd2+40], {%r24, %r25};
	st.global.v2.u32 	[%rd2+48], {%r26, %r27};
	st.global.v2.u32 	[%rd2+56], {%r28, %r29};
	st.global.v2.u32 	[%rd2+64], {%r2, %r30};
	st.global.v2.u32 	[%rd2+72], {%r31, %r32};
	st.global.v2.u32 	[%rd2+80], {%r33, %r34};
	st.global.v2.u32 	[%rd2+88], {%r35, %r36};
	ld.global.u32 	%r37, [%rd11+56];
	setp.ne.s32 	%p2, %r37, 1;
	mov.b64 	%fd1, %rd12;
	mov.b64 	%fd2, %rd13;
	mov.b32 	%f1, %r18;
	@%p2 bra 	$L__BB0_22;
	mov.b32 	%r38, 0;
	st.global.u32 	[%rd2+28], %r38;
	mov.f32 	%f78, 0f00000000;
	st.global.v2.f32 	[%rd2+32], {%f78, %f78};
	setp.lt.s32 	%p3, %r10, 1;
	@%p3 bra 	$L__BB0_16;
	setp.eq.s32 	%p4, %r10, 1;
	mov.b32 	%r51, 0;
	mov.f32 	%f76, 0f00000000;
	mov.f32 	%f77, %f76;
	mov.f32 	%f78, %f76;
	@%p4 bra 	$L__BB0_12;
	and.b32  	%r51, %r10, 2147483646;
	add.s64 	%rd16, %rd1, 96;
	neg.s32 	%r49, %r1;
	mov.b32 	%r50, 0;
	mov.f32 	%f76, 0f00000000;
$L__BB0_5:
	setp.eq.s32 	%p5, %r49, 0;
	ld.global.u32 	%r41, [%rd16+-40];
	setp.ne.s32 	%p6, %r41, 1;
	or.pred  	%p7, %p5, %p6;
	@%p7 bra 	$L__BB0_8;
	ld.global.f64 	%fd7, [%rd16+-96];
	sub.f64 	%fd8, %fd7, %fd1;
	cvt.rn.f32.f64 	%f6, %fd8;
	ld.global.f64 	%fd9, [%rd16+-88];
	sub.f64 	%fd10, %fd9, %fd2;
	cvt.rn.f32.f64 	%f7, %fd10;
	mul.f32 	%f37, %f7, %f7;
	fma.rn.f32 	%f38, %f6, %f6, %f37;
	cvt.f64.f32 	%fd11, %f38;
	sqrt.rn.f64 	%fd12, %fd11;
	cvt.rn.f32.f64 	%f8, %fd12;
	setp.leu.f32 	%p8, %f8, 0f00000000;
	@%p8 bra 	$L__BB0_8;
	ld.global.f32 	%f39, [%rd16+-80];
	mul.f32 	%f40, %f1, %f39;
	fma.rn.f32 	%f41, %f8, %f8, 0f40800000;
	div.rn.f32 	%f42, %f40, %f41;
	mul.f32 	%f43, %f42, %f6;
	div.rn.f32 	%f44, %f43, %f8;
	mul.f32 	%f45, %f42, %f7;
	div.rn.f32 	%f46, %f45, %f8;
	add.f32 	%f78, %f78, %f42;
	add.f32 	%f77, %f77, %f44;
	st.global.f32 	[%rd2+28], %f77;
	add.f32 	%f76, %f46, %f76;
	st.global.v2.f32 	[%rd2+32], {%f76, %f78};
$L__BB0_8:
	add.s32 	%r42, %r50, 1;
	setp.eq.s32 	%p9, %r1, %r42;
	ld.global.u32 	%r43, [%rd16+56];
	setp.ne.s32 	%p10, %r43, 1;
	or.pred  	%p11, %p9, %p10;
	@%p11 bra 	$L__BB0_11;
	ld.global.f64 	%fd13, [%rd16];
	sub.f64 	%fd14, %fd13, %fd1;
	cvt.rn.f32.f64 	%f15, %fd14;
	ld.global.f64 	%fd15, [%rd16+8];
	sub.f64 	%fd16, %fd15, %fd2;
	cvt.rn.f32.f64 	%f16, %fd16;
	mul.f32 	%f47, %f16, %f16;
	fma.rn.f32 	%f48, %f15, %f15, %f47;
	cvt.f64.f32 	%fd17, %f48;
	sqrt.rn.f64 	%fd18, %fd17;
	cvt.rn.f32.f64 	%f17, %fd18;
	setp.leu.f32 	%p12, %f17, 0f00000000;
	@%p12 bra 	$L__BB0_11;
	ld.global.f32 	%f49, [%rd16+16];
	mul.f32 	%f50, %f1, %f49;
	fma.rn.f32 	%f51, %f17, %f17, 0f40800000;
	div.rn.f32 	%f52, %f50, %f51;
	mul.f32 	%f53, %f52, %f15;
	div.rn.f32 	%f54, %f53, %f17;
	mul.f32 	%f55, %f52, %f16;
	div.rn.f32 	%f56, %f55, %f17;
	add.f32 	%f78, %f78, %f52;
	add.f32 	%f77, %f77, %f54;
	st.global.f32 	[%rd2+28], %f77;
	add.f32 	%f76, %f56, %f76;
	st.global.v2.f32 	[%rd2+32], {%f76, %f78};
$L__BB0_11:
	add.s32 	%r50, %r50, 2;
	add.s64 	%rd16, %rd16, 192;
	add.s32 	%r49, %r49, 2;
	setp.ne.s32 	%p13, %r50, %r51;
	@%p13 bra 	$L__BB0_5;
$L__BB0_12:
	and.b32  	%r44, %r10, 1;
	setp.eq.b32 	%p14, %r44, 1;
	not.pred 	%p15, %p14;
	@%p15 bra 	$L__BB0_16;
	setp.eq.s32 	%p16, %r1, %r51;
	mul.wide.u32 	%rd14, %r51, 96;
	add.s64 	%rd15, %rd1, %rd14;
	add.s64 	%rd6, %rd15, 56;
	ld.global.u32 	%r45, [%rd15+56];
	setp.ne.s32 	%p17, %r45, 1;
	or.pred  	%p18, %p16, %p17;
	@%p18 bra 	$L__BB0_16;
	ld.global.f64 	%fd19, [%rd6+-56];
	sub.f64 	%fd20, %fd19, %fd1;
	cvt.rn.f32.f64 	%f28, %fd20;
	ld.global.f64 	%fd21, [%rd6+-48];
	sub.f64 	%fd22, %fd21, %fd2;
	cvt.rn.f32.f64 	%f29, %fd22;
	mul.f32 	%f57, %f29, %f29;
	fma.rn.f32 	%f58, %f28, %f28, %f57;
	cvt.f64.f32 	%fd23, %f58;
	sqrt.rn.f64 	%fd24, %fd23;
	cvt.rn.f32.f64 	%f30, %fd24;
	setp.leu.f32 	%p19, %f30, 0f00000000;
	@%p19 bra 	$L__BB0_16;
	ld.global.f32 	%f59, [%rd6+-40];
	mul.f32 	%f60, %f1, %f59;
	fma.rn.f32 	%f61, %f30, %f30, 0f40800000;
	div.rn.f32 	%f62, %f60, %f61;
	mul.f32 	%f63, %f62, %f28;
	div.rn.f32 	%f64, %f63, %f30;
	mul.f32 	%f65, %f62, %f29;
	div.rn.f32 	%f66, %f65, %f30;
	add.f32 	%f78, %f78, %f62;
	add.f32 	%f67, %f77, %f64;
	st.global.f32 	[%rd2+28], %f67;
	add.f32 	%f68, %f66, %f76;
	st.global.v2.f32 	[%rd2+32], {%f68, %f78};
$L__BB0_16:
	mul.f32 	%f33, %f1, 0f40800000;
	setp.leu.f32 	%p20, %f78, %f33;
	setp.ne.s32 	%p21, %r2, 0;
	or.pred  	%p22, %p20, %p21;
	@%p22 bra 	$L__BB0_18;
	mov.b32 	%r48, 1;
	st.global.u32 	[%rd2+60], %r48;
	bra.uni 	$L__BB0_22;
$L__BB0_18:
	add.f32 	%f69, %f78, %f78;
	setp.geu.f32 	%p23, %f69, %f33;
	@%p23 bra 	$L__BB0_20;
	mov.b32 	%r47, 0;
	st.global.u32 	[%rd2+60], %r47;
	bra.uni 	$L__BB0_22;
$L__BB0_20:
	setp.ne.s32 	%p24, %r2, 2;
	@%p24 bra 	$L__BB0_22;
	mov.b32 	%r46, 1;
	st.global.u32 	[%rd2+60], %r46;
$L__BB0_22:
	ret;

}
	// .globl	CollideBodies
.visible .entry CollideBodies(
	.param .u64 .ptr .align 1 CollideBodies_param_0,
	.param .u32 CollideBodies_param_1,
	.param .u64 .ptr .align 1 CollideBodies_param_2,
	.param .u32 CollideBodies_param_3,
	.param .f32 CollideBodies_param_4
)
{
	.reg .pred 	%p<127>;
	.reg .b32 	%r<208>;
	.reg .b32 	%f<135>;
	.reg .b64 	%rd<52>;
	.reg .b64 	%fd<216>;

	ld.param.u64 	%rd14, [CollideBodies_param_0];
	ld.param.u32 	%r33, [CollideBodies_param_1];
	cvta.to.global.u64 	%rd1, %rd14;
	mov.u32 	%r34, %ntid.x;
	mov.u32 	%r35, %ctaid.x;
	mov.u32 	%r36, %tid.x;
	mad.lo.s32 	%r1, %r34, %r35, %r36;
	setp.ge.s32 	%p2, %r1, %r33;
	mul.wide.s32 	%rd15, %r1, 96;
	add.s64 	%rd16, %rd1, %rd15;
	add.s64 	%rd2, %rd16, 56;
	ld.global.u32 	%r37, [%rd16+56];
	setp.ne.s32 	%p3, %r37, 1;
	or.pred  	%p4, %p2, %p3;
	@%p4 bra 	$L__BB1_82;
	ld.param.u64 	%rd44, [CollideBodies_param_2];
	cvta.to.global.u64 	%rd17, %rd44;
	mul.wide.s32 	%rd18, %r1, 96;
	add.s64 	%rd19, %rd17, %rd18;
	ld.global.v2.u32 	{%r38, %r39}, [%rd2+-56];
	mov.b64 	%rd20, {%r38, %r39};
	ld.global.v2.u32 	{%r40, %r41}, [%rd2+-48];
	mov.b64 	%rd21, {%r40, %r41};
	ld.global.v2.u32 	{%r2, %r42}, [%rd2+-40];
	ld.global.v2.u32 	{%r43, %r44}, [%rd2+-32];
	mov.b64 	%rd22, {%r43, %r44};
	ld.global.v2.u32 	{%r45, %r46}, [%rd2+-24];
	.pragma "used_bytes_mask 15";
	ld.global.v2.u32 	{%r47, %r48}, [%rd2+-16];
	ld.global.v2.u32 	{%r49, %r50}, [%rd2+-8];
	mov.b64 	%rd3, {%r49, %r50};
	ld.global.v2.u32 	{%r51, %r52}, [%rd2];
	mov.b64 	%rd23, {%r51, %r52};
	.pragma "used_bytes_mask 15";
	ld.global.v2.u32 	{%r53, %r54}, [%rd2+8];
	ld.global.v2.u32 	{%r55, %r56}, [%rd2+16];
	mov.b64 	%rd4, {%r55, %r56};
	ld.global.v2.u32 	{%r57, %r58}, [%rd2+24];
	ld.global.v2.u32 	{%r59, %r60}, [%rd2+32];
	st.global.v2.u32 	[%rd19], {%r38, %r39};
	st.global.v2.u32 	[%rd19+8], {%r40, %r41};
	st.global.v2.u32 	[%rd19+16], {%r2, %r42};
	st.global.v2.u32 	[%rd19+24], {%r43, %r44};
	st.global.v2.u32 	[%rd19+32], {%r45, %r46};
	st.global.v2.u32 	[%rd19+40], {%r47, %r48};
	st.global.v2.u32 	[%rd19+48], {%r49, %r50};
	st.global.v2.u32 	[%rd19+56], {%r51, %r52};
	st.global.v2.u32 	[%rd19+64], {%r53, %r54};
	st.global.v2.u32 	[%rd19+72], {%r55, %r56};
	st.global.v2.u32 	[%rd19+80], {%r57, %r58};
	st.global.v2.u32 	[%rd19+88], {%r59, %r60};
	setp.lt.s32 	%p5, %r33, 1;
	mov.b64 	%fd1, %rd20;
	mov.b64 	%fd2, %rd21;
	mov.b32 	%f128, %r43;
	{ .reg .b32 tmp; mov.b64 {tmp, %r3}, %rd23; }
	{ .reg .b32 tmp; mov.b64 {tmp, %r4}, %rd22; }
	mov.b32 	%f126, %r45;
	mov.b32 	%f134, %r42;
	mov.b32 	%f133, %r2;
	mov.b32 	%f132, %r44;
	@%p5 bra 	$L__BB1_81;
	mov.f64 	%fd63, 0d4000000000000000;
	{
	.reg .b32 %temp; 
	mov.b64 	{%temp, %r5}, %fd63;
	}
	and.b32  	%r62, %r5, 2146435072;
	setp.eq.s32 	%p6, %r62, 1062207488;
	and.b32  	%r63, %r5, 2147483647;
	setp.ne.s32 	%p7, %r63, 1071644672;
	and.pred  	%p1, %p6, %p7;
	neg.s32 	%r206, %r33;
	neg.s32 	%r205, %r1;
	add.s64 	%rd51, %rd1, 72;
	mov.b32 	%f127, %r4;
	mov.b32 	%f129, %r2;
	mov.b64 	%fd215, %rd3;
	mov.b32 	%r207, 0;
$L__BB1_3:
	setp.eq.s32 	%p8, %r205, 0;
	ld.global.u32 	%r64, [%rd51+-16];
	setp.ne.s32 	%p9, %r64, 1;
	or.pred  	%p10, %p8, %p9;
	@%p10 bra 	$L__BB1_79;
	ld.global.f64 	%fd64, [%rd51+-72];
	sub.f64 	%fd65, %fd64, %fd1;
	cvt.rn.f32.f64 	%f14, %fd65;
	ld.global.f64 	%fd66, [%rd51+-64];
	sub.f64 	%fd67, %fd66, %fd2;
	cvt.rn.f32.f64 	%f15, %fd67;
	mul.f32 	%f57, %f15, %f15;
	fma.rn.f32 	%f58, %f14, %f14, %f57;
	cvt.f64.f32 	%fd68, %f58;
	sqrt.rn.f64 	%fd69, %fd68;
	cvt.rn.f32.f64 	%f16, %fd69;
	cvt.f64.f32 	%fd70, %f16;
	ld.global.f64 	%fd5, [%rd51+-24];
	mul.f64 	%fd71, %fd5, 0d3FE0000000000000;
	fma.rn.f64 	%fd6, %fd215, 0d3FE0000000000000, %fd71;
	setp.ltu.f64 	%p11, %fd6, %fd70;
	@%p11 bra 	$L__BB1_79;
	ld.param.u64 	%rd45, [CollideBodies_param_2];
	cvta.to.global.u64 	%rd24, %rd45;
	mov.u32 	%r65, %ntid.x;
	mov.u32 	%r66, %ctaid.x;
	mov.u32 	%r67, %tid.x;
	mad.lo.s32 	%r68, %r65, %r66, %r67;
	mul.wide.s32 	%rd25, %r68, 96;
	add.s64 	%rd8, %rd24, %rd25;
	st.global.u32 	[%rd8+92], %r207;
	setp.leu.f32 	%p12, %f16, 0f00000000;
	@%p12 bra 	$L__BB1_66;
	ld.param.u64 	%rd46, [CollideBodies_param_2];
	cvta.to.global.u64 	%rd26, %rd46;
	mov.u32 	%r92, %ntid.x;
	mov.u32 	%r93, %ctaid.x;
	mov.u32 	%r94, %tid.x;
	mad.lo.s32 	%r95, %r92, %r93, %r94;
	mul.wide.s32 	%rd27, %r95, 96;
	add.s64 	%rd9, %rd26, %rd27;
	ld.global.v2.f32 	{%f17, %f18}, [%rd9+16];
	mov.b32 	%r96, %f17;
	mov.b64 	%rd28, {%r96, %r97};
	ld.global.v2.f32 	{%f19, %f61}, [%rd51+-56];
	ld.global.f32 	%f62, [%rd51+-48];
	mul.f32 	%f63, %f14, 0f3F000000;
	mul.f32 	%f64, %f15, 0f3F000000;
	mul.f32 	%f65, %f16, 0f3F000000;
	div.rn.f32 	%f20, %f63, %f65;
	div.rn.f32 	%f21, %f64, %f65;
	mul.f32 	%f66, %f21, %f128;
	fma.rn.f32 	%f22, %f20, %f18, %f66;
	mul.f32 	%f67, %f21, %f62;
	fma.rn.f32 	%f68, %f20, %f61, %f67;
	mul.f32 	%f69, %f19, %f68;
	fma.rn.f32 	%f70, %f22, %f17, %f69;
	sub.f32 	%f71, %f22, %f68;
	mul.f32 	%f72, %f19, %f71;
	sub.f32 	%f73, %f70, %f72;
	add.f32 	%f129, %f17, %f19;
	div.rn.f32 	%f24, %f73, %f129;
	setp.ne.s32 	%p32, %r3, 0;
	ld.global.u32 	%r11, [%rd51+-12];
	setp.ne.s32 	%p33, %r11, 1;
	cvt.u32.u64 	%r98, %rd28;
	mov.b32 	%f25, %r98;
	or.pred  	%p34, %p32, %p33;
	@%p34 bra 	$L__BB1_34;
	setp.lt.s32 	%p84, %r5, 0;
	selp.b32 	%r12, 0, 2146435072, %p84;
	setp.leu.f32 	%p85, %f17, %f19;
	@%p85 bra 	$L__BB1_19;
	and.b32  	%r13, %r5, 2146435072;
	setp.eq.s32 	%p108, %r13, 1062207488;
	sub.f32 	%f106, %f24, %f22;
	fma.rn.f32 	%f107, %f20, %f106, %f18;
	st.global.f32 	[%rd9+20], %f107;
	fma.rn.f32 	%f128, %f21, %f106, %f128;
	st.global.f32 	[%rd9+24], %f128;
	{
	.reg .b32 %temp; 
	mov.b64 	{%temp, %r14}, %fd215;
	}
	abs.f64 	%fd7, %fd215;
	{ // callseq 8, 0
	.param .b64 param0;
	st.param.f64 	[param0], %fd7;
	.param .b64 retval0;
	call.uni (retval0), 
	__internal_accurate_pow, 
	(
	param0
	);
	ld.param.f64 	%fd178, [retval0];
	} // callseq 8
	setp.lt.s32 	%p109, %r14, 0;
	neg.f64 	%fd180, %fd178;
	selp.f64 	%fd181, %fd180, %fd178, %p108;
	selp.f64 	%fd182, %fd181, %fd178, %p109;
	setp.eq.f64 	%p110, %fd215, 0d0000000000000000;
	selp.b32 	%r177, %r14, 0, %p108;
	or.b32  	%r178, %r177, 2146435072;
	selp.b32 	%r179, %r178, %r177, %p84;
	mov.b32 	%r180, 0;
	mov.b64 	%fd183, {%r180, %r179};
	selp.f64 	%fd205, %fd183, %fd182, %p110;
	add.f64 	%fd184, %fd215, 0d4000000000000000;
	{
	.reg .b32 %temp; 
	mov.b64 	{%temp, %r181}, %fd184;
	}
	and.b32  	%r182, %r181, 2146435072;
	setp.ne.s32 	%p111, %r182, 2146435072;
	@%p111 bra 	$L__BB1_13;
	setp.num.f64 	%p112, %fd215, %fd215;
	@%p112 bra 	$L__BB1_11;
	mov.f64 	%fd185, 0d4000000000000000;
	add.rn.f64 	%fd205, %fd215, %fd185;
	bra.uni 	$L__BB1_13;
$L__BB1_11:
	setp.neu.f64 	%p113, %fd7, 0d7FF0000000000000;
	@%p113 bra 	$L__BB1_13;
	setp.lt.s32 	%p114, %r14, 0;
	or.b32  	%r183, %r12, -2147483648;
	selp.b32 	%r184, %r183, %r12, %p1;
	selp.b32 	%r185, %r184, %r12, %p114;
	mov.b32 	%r186, 0;
	mov.b64 	%fd205, {%r186, %r185};
$L__BB1_13:
	setp.lt.s32 	%p115, %r5, 0;
	setp.eq.s32 	%p116, %r13, 1062207488;
	setp.eq.f64 	%p118, %fd215, 0d3FF0000000000000;
	mul.f64 	%fd186, %fd205, 0d400921FB54442D11;
	selp.f64 	%fd187, 0d400921FB54442D11, %fd186, %p118;
	cvt.rn.f32.f64 	%f27, %fd187;
	{
	.reg .b32 %temp; 
	mov.b64 	{%temp, %r15}, %fd5;
	}
	abs.f64 	%fd12, %fd5;
	{ // callseq 9, 0
	.param .b64 param0;
	st.param.f64 	[param0], %fd12;
	.param .b64 retval0;
	call.uni (retval0), 
	__internal_accurate_pow, 
	(
	param0
	);
	ld.param.f64 	%fd188, [retval0];
	} // callseq 9
	setp.lt.s32 	%p119, %r15, 0;
	neg.f64 	%fd190, %fd188;
	selp.f64 	%fd191, %fd190, %fd188, %p116;
	selp.f64 	%fd192, %fd191, %fd188, %p119;
	setp.eq.f64 	%p120, %fd5, 0d0000000000000000;
	selp.b32 	%r187, %r15, 0, %p116;
	or.b32  	%r188, %r187, 2146435072;
	selp.b32 	%r189, %r188, %r187, %p115;
	mov.b32 	%r190, 0;
	mov.b64 	%fd193, {%r190, %r189};
	selp.f64 	%fd206, %fd193, %fd192, %p120;
	add.f64 	%fd194, %fd5, 0d4000000000000000;
	{
	.reg .b32 %temp; 
	mov.b64 	{%temp, %r191}, %fd194;
	}
	and.b32  	%r192, %r191, 2146435072;
	setp.ne.s32 	%p121, %r192, 2146435072;
	@%p121 bra 	$L__BB1_18;
	setp.num.f64 	%p122, %fd5, %fd5;
	@%p122 bra 	$L__BB1_16;
	mov.f64 	%fd195, 0d4000000000000000;
	add.rn.f64 	%fd206, %fd5, %fd195;
	bra.uni 	$L__BB1_18;
$L__BB1_16:
	setp.neu.f64 	%p123, %fd12, 0d7FF0000000000000;
	@%p123 bra 	$L__BB1_18;
	setp.lt.s32 	%p124, %r15, 0;
	or.b32  	%r193, %r12, -2147483648;
	selp.b32 	%r194, %r193, %r12, %p1;
	selp.b32 	%r195, %r194, %r12, %p124;
	mov.b32 	%r196, 0;
	mov.b64 	%fd206, {%r196, %r195};
$L__BB1_18:
	setp.eq.f64 	%p125, %fd5, 0d3FF0000000000000;
	mul.f64 	%fd196, %fd206, 0d400921FB54442D11;
	selp.f64 	%fd197, 0d400921FB54442D11, %fd196, %p125;
	cvt.rn.f32.f64 	%f108, %fd197;
	add.f32 	%f109, %f27, %f108;
	cvt.f64.f32 	%fd198, %f109;
	div.rn.f64 	%fd199, %fd198, 0d400921FB54442D11;
	sqrt.rn.f64 	%fd215, %fd199;
	st.global.f64 	[%rd9+48], %fd215;
	st.global.f32 	[%rd9+16], %f129;
	bra.uni 	$L__BB1_79;
$L__BB1_19:
	setp.neu.f32 	%p86, %f17, %f19;
	@%p86 bra 	$L__BB1_33;
	ld.global.u64 	%rd37, [%rd51];
	setp.le.s64 	%p87, %rd4, %rd37;
	@%p87 bra 	$L__BB1_32;
	or.b32  	%r16, %r12, -2147483648;
	and.b32  	%r17, %r5, 2146435072;
	setp.eq.s32 	%p89, %r17, 1062207488;
	sub.f32 	%f102, %f24, %f22;
	fma.rn.f32 	%f103, %f20, %f102, %f18;
	st.global.f32 	[%rd9+20], %f103;
	fma.rn.f32 	%f128, %f21, %f102, %f128;
	st.global.f32 	[%rd9+24], %f128;
	{
	.reg .b32 %temp; 
	mov.b64 	{%temp, %r18}, %fd215;
	}
	abs.f64 	%fd18, %fd215;
	{ // callseq 6, 0
	.param .b64 param0;
	st.param.f64 	[param0], %fd18;
	.param .b64 retval0;
	call.uni (retval0), 
	__internal_accurate_pow, 
	(
	param0
	);
	ld.param.f64 	%fd156, [retval0];
	} // callseq 6
	setp.lt.s32 	%p90, %r18, 0;
	neg.f64 	%fd158, %fd156;
	selp.f64 	%fd159, %fd158, %fd156, %p89;
	selp.f64 	%fd160, %fd159, %fd156, %p90;
	setp.eq.f64 	%p91, %fd215, 0d0000000000000000;
	selp.b32 	%r159, %r18, 0, %p89;
	or.b32  	%r160, %r159, 2146435072;
	selp.b32 	%r161, %r160, %r159, %p84;
	mov.b32 	%r162, 0;
	mov.b64 	%fd161, {%r162, %r161};
	selp.f64 	%fd207, %fd161, %fd160, %p91;
	add.f64 	%fd162, %fd215, 0d4000000000000000;
	{
	.reg .b32 %temp; 
	mov.b64 	{%temp, %r163}, %fd162;
	}
	and.b32  	%r164, %r163, 2146435072;
	setp.ne.s32 	%p92, %r164, 2146435072;
	@%p92 bra 	$L__BB1_26;
	setp.num.f64 	%p93, %fd215, %fd215;
	@%p93 bra 	$L__BB1_24;
	mov.f64 	%fd163, 0d4000000000000000;
	add.rn.f64 	%fd207, %fd215, %fd163;
	bra.uni 	$L__BB1_26;
$L__BB1_24:
	setp.neu.f64 	%p94, %fd18, 0d7FF0000000000000;
	@%p94 bra 	$L__BB1_26;
	setp.lt.s32 	%p95, %r18, 0;
	selp.b32 	%r165, %r16, %r12, %p1;
	selp.b32 	%r166, %r165, %r12, %p95;
	mov.b32 	%r167, 0;
	mov.b64 	%fd207, {%r167, %r166};
$L__BB1_26:
	setp.lt.s32 	%p96, %r5, 0;
	setp.eq.s32 	%p97, %r17, 1062207488;
	setp.eq.f64 	%p99, %fd215, 0d3FF0000000000000;
	mul.f64 	%fd164, %fd207, 0d400921FB54442D11;
	selp.f64 	%fd165, 0d400921FB54442D11, %fd164, %p99;
	cvt.rn.f32.f64 	%f29, %fd165;
	{
	.reg .b32 %temp; 
	mov.b64 	{%temp, %r19}, %fd5;
	}
	abs.f64 	%fd23, %fd5;
	{ // callseq 7, 0
	.param .b64 param0;
	st.param.f64 	[param0], %fd23;
	.param .b64 retval0;
	call.uni (retval0), 
	__internal_accurate_pow, 
	(
	param0
	);
	ld.param.f64 	%fd166, [retval0];
	} // callseq 7
	setp.lt.s32 	%p100, %r19, 0;
	neg.f64 	%fd168, %fd166;
	selp.f64 	%fd169, %fd168, %fd166, %p97;
	selp.f64 	%fd170, %fd169, %fd166, %p100;
	setp.eq.f64 	%p101, %fd5, 0d0000000000000000;
	selp.b32 	%r168, %r19, 0, %p97;
	or.b32  	%r169, %r168, 2146435072;
	selp.b32 	%r170, %r169, %r168, %p96;
	mov.b32 	%r171, 0;
	mov.b64 	%fd171, {%r171, %r170};
	selp.f64 	%fd208, %fd171, %fd170, %p101;
	add.f64 	%fd172, %fd5, 0d4000000000000000;
	{
	.reg .b32 %temp; 
	mov.b64 	{%temp, %r172}, %fd172;
	}
	and.b32  	%r173, %r172, 2146435072;
	setp.ne.s32 	%p102, %r173, 2146435072;
	@%p102 bra 	$L__BB1_31;
	setp.num.f64 	%p103, %fd5, %fd5;
	@%p103 bra 	$L__BB1_29;
	mov.f64 	%fd173, 0d4000000000000000;
	add.rn.f64 	%fd208, %fd5, %fd173;
	bra.uni 	$L__BB1_31;
$L__BB1_29:
	setp.neu.f64 	%p104, %fd23, 0d7FF0000000000000;
	@%p104 bra 	$L__BB1_31;
	setp.lt.s32 	%p105, %r19, 0;
	selp.b32 	%r174, %r16, %r12, %p1;
	selp.b32 	%r175, %r174, %r12, %p105;
	mov.b32 	%r176, 0;
	mov.b64 	%fd208, {%r176, %r175};
$L__BB1_31:
	setp.eq.f64 	%p106, %fd5, 0d3FF0000000000000;
	mul.f64 	%fd174, %fd208, 0d400921FB54442D11;
	selp.f64 	%fd175, 0d400921FB54442D11, %fd174, %p106;
	cvt.rn.f32.f64 	%f104, %fd175;
	add.f32 	%f105, %f29, %f104;
	cvt.f64.f32 	%fd176, %f105;
	div.rn.f64 	%fd177, %fd176, 0d400921FB54442D11;
	sqrt.rn.f64 	%fd215, %fd177;
	st.global.f64 	[%rd9+48], %fd215;
	st.global.f32 	[%rd9+16], %f129;
	bra.uni 	$L__BB1_79;
$L__BB1_32:
	mov.b32 	%r158, 0;
	st.global.u32 	[%rd9+56], %r158;
	mov.f32 	%f129, %f25;
	bra.uni 	$L__BB1_79;
$L__BB1_33:
	mov.b32 	%r157, 0;
	st.global.u32 	[%rd9+56], %r157;
	mov.f32 	%f129, %f25;
	bra.uni 	$L__BB1_79;
$L__BB1_34:
	ld.param.u64 	%rd47, [CollideBodies_param_2];
	cvta.to.global.u64 	%rd29, %rd47;
	mov.u32 	%r99, %ntid.x;
	mov.u32 	%r100, %ctaid.x;
	mov.u32 	%r101, %tid.x;
	mad.lo.s32 	%r102, %r99, %r100, %r101;
	mul.wide.s32 	%rd30, %r102, 96;
	add.s64 	%rd10, %rd29, %rd30;
	or.b32  	%r103, %r11, %r3;
	setp.ne.s32 	%p35, %r103, 0;
	@%p35 bra 	$L__BB1_62;
	add.f32 	%f129, %f17, %f19;
	setp.lt.s32 	%p42, %r5, 0;
	selp.b32 	%r20, 0, 2146435072, %p42;
	mul.f32 	%f93, %f21, %f128;
	fma.rn.f32 	%f31, %f20, %f18, %f93;
	setp.leu.f32 	%p43, %f17, %f19;
	@%p43 bra 	$L__BB1_47;
	and.b32  	%r21, %r5, 2146435072;
	setp.eq.s32 	%p66, %r21, 1062207488;
	sub.f32 	%f98, %f24, %f31;
	fma.rn.f32 	%f99, %f20, %f98, %f18;
	st.global.f32 	[%rd10+20], %f99;
	fma.rn.f32 	%f128, %f21, %f98, %f128;
	st.global.f32 	[%rd10+24], %f128;
	{
	.reg .b32 %temp; 
	mov.b64 	{%temp, %r22}, %fd215;
	}
	abs.f64 	%fd29, %fd215;
	{ // callseq 4, 0
	.param .b64 param0;
	st.param.f64 	[param0], %fd29;
	.param .b64 retval0;
	call.uni (retval0), 
	__internal_accurate_pow, 
	(
	param0
	);
	ld.param.f64 	%fd134, [retval0];
	} // callseq 4
	setp.lt.s32 	%p67, %r22, 0;
	neg.f64 	%fd136, %fd134;
	selp.f64 	%fd137, %fd136, %fd134, %p66;
	selp.f64 	%fd138, %fd137, %fd134, %p67;
	setp.eq.f64 	%p68, %fd215, 0d0000000000000000;
	selp.b32 	%r137, %r22, 0, %p66;
	or.b32  	%r138, %r137, 2146435072;
	selp.b32 	%r139, %r138, %r137, %p42;
	mov.b32 	%r140, 0;
	mov.b64 	%fd139, {%r140, %r139};
	selp.f64 	%fd209, %fd139, %fd138, %p68;
	add.f64 	%fd140, %fd215, 0d4000000000000000;
	{
	.reg .b32 %temp; 
	mov.b64 	{%temp, %r141}, %fd140;
	}
	and.b32  	%r142, %r141, 2146435072;
	setp.ne.s32 	%p69, %r142, 2146435072;
	@%p69 bra 	$L__BB1_41;
	setp.num.f64 	%p70, %fd215, %fd215;
	@%p70 bra 	$L__BB1_39;
	mov.f64 	%fd141, 0d4000000000000000;
	add.rn.f64 	%fd209, %fd215, %fd141;
	bra.uni 	$L__BB1_41;
$L__BB1_39:
	setp.neu.f64 	%p71, %fd29, 0d7FF0000000000000;
	@%p71 bra 	$L__BB1_41;
	setp.lt.s32 	%p72, %r22, 0;
	or.b32  	%r143, %r20, -2147483648;
	selp.b32 	%r144, %r143, %r20, %p1;
	selp.b32 	%r145, %r144, %r20, %p72;
	mov.b32 	%r146, 0;
	mov.b64 	%fd209, {%r146, %r145};
$L__BB1_41:
	setp.lt.s32 	%p73, %r5, 0;
	setp.eq.s32 	%p74, %r21, 1062207488;
	setp.eq.f64 	%p76, %fd215, 0d3FF0000000000000;
	mul.f64 	%fd142, %fd209, 0d400921FB54442D11;
	selp.f64 	%fd143, 0d400921FB54442D11, %fd142, %p76;
	cvt.rn.f32.f64 	%f33, %fd143;
	{
	.reg .b32 %temp; 
	mov.b64 	{%temp, %r23}, %fd5;
	}
	abs.f64 	%fd34, %fd5;
	{ // callseq 5, 0
	.param .b64 param0;
	st.param.f64 	[param0], %fd34;
	.param .b64 retval0;
	call.uni (retval0), 
	__internal_accurate_pow, 
	(
	param0
	);
	ld.param.f64 	%fd144, [retval0];
	} // callseq 5
	setp.lt.s32 	%p77, %r23, 0;
	neg.f64 	%fd146, %fd144;
	selp.f64 	%fd147, %fd146, %fd144, %p74;
	selp.f64 	%fd148, %fd147, %fd144, %p77;
	setp.eq.f64 	%p78, %fd5, 0d0000000000000000;
	selp.b32 	%r147, %r23, 0, %p74;
	or.b32  	%r148, %r147, 2146435072;
	selp.b32 	%r149, %r148, %r147, %p73;
	mov.b32 	%r150, 0;
	mov.b64 	%fd149, {%r150, %r149};
	selp.f64 	%fd210, %fd149, %fd148, %p78;
	add.f64 	%fd150, %fd5, 0d4000000000000000;
	{
	.reg .b32 %temp; 
	mov.b64 	{%temp, %r151}, %fd150;
	}
	and.b32  	%r152, %r151, 2146435072;
	setp.ne.s32 	%p79, %r152, 2146435072;
	@%p79 bra 	$L__BB1_46;
	setp.num.f64 	%p80, %fd5, %fd5;
	@%p80 bra 	$L__BB1_44;
	mov.f64 	%fd151, 0d4000000000000000;
	add.rn.f64 	%fd210, %fd5, %fd151;
	bra.uni 	$L__BB1_46;
$L__BB1_44:
	setp.neu.f64 	%p81, %fd34, 0d7FF0000000000000;
	@%p81 bra 	$L__BB1_46;
	setp.lt.s32 	%p82, %r23, 0;
	or.b32  	%r153, %r20, -2147483648;
	selp.b32 	%r154, %r153, %r20, %p1;
	selp.b32 	%r155, %r154, %r20, %p82;
	mov.b32 	%r156, 0;
	mov.b64 	%fd210, {%r156, %r155};
$L__BB1_46:
	setp.eq.f64 	%p83, %fd5, 0d3FF0000000000000;
	mul.f64 	%fd152, %fd210, 0d400921FB54442D11;
	selp.f64 	%fd153, 0d400921FB54442D11, %fd152, %p83;
	cvt.rn.f32.f64 	%f100, %fd153;
	add.f32 	%f101, %f33, %f100;
	cvt.f64.f32 	%fd154, %f101;
	div.rn.f64 	%fd155, %fd154, 0d400921FB54442D11;
	sqrt.rn.f64 	%fd215, %fd155;
	st.global.f64 	[%rd10+48], %fd215;
	st.global.f32 	[%rd10+16], %f129;
	bra.uni 	$L__BB1_79;
$L__BB1_47:
	setp.neu.f32 	%p44, %f17, %f19;
	@%p44 bra 	$L__BB1_61;
	ld.global.u64 	%rd36, [%rd51];
	setp.le.s64 	%p45, %rd4, %rd36;
	@%p45 bra 	$L__BB1_60;
	and.b32  	%r24, %r5, 2146435072;
	setp.eq.s32 	%p47, %r24, 1062207488;
	sub.f32 	%f94, %f24, %f31;
	fma.rn.f32 	%f95, %f20, %f94, %f18;
	st.global.f32 	[%rd10+20], %f95;
	fma.rn.f32 	%f128, %f21, %f94, %f128;
	st.global.f32 	[%rd10+24], %f128;
	{
	.reg .b32 %temp; 
	mov.b64 	{%temp, %r25}, %fd215;
	}
	abs.f64 	%fd40, %fd215;
	{ // callseq 2, 0
	.param .b64 param0;
	st.param.f64 	[param0], %fd40;
	.param .b64 retval0;
	call.uni (retval0), 
	__internal_accurate_pow, 
	(
	param0
	);
	ld.param.f64 	%fd112, [retval0];
	} // callseq 2
	setp.lt.s32 	%p48, %r25, 0;
	neg.f64 	%fd114, %fd112;
	selp.f64 	%fd115, %fd114, %fd112, %p47;
	selp.f64 	%fd116, %fd115, %fd112, %p48;
	setp.eq.f64 	%p49, %fd215, 0d0000000000000000;
	selp.b32 	%r117, %r25, 0, %p47;
	or.b32  	%r118, %r117, 2146435072;
	selp.b32 	%r119, %r118, %r117, %p42;
	mov.b32 	%r120, 0;
	mov.b64 	%fd117, {%r120, %r119};
	selp.f64 	%fd211, %fd117, %fd116, %p49;
	add.f64 	%fd118, %fd215, 0d4000000000000000;
	{
	.reg .b32 %temp; 
	mov.b64 	{%temp, %r121}, %fd118;
	}
	and.b32  	%r122, %r121, 2146435072;
	setp.ne.s32 	%p50, %r122, 2146435072;
	@%p50 bra 	$L__BB1_54;
	setp.num.f64 	%p51, %fd215, %fd215;
	@%p51 bra 	$L__BB1_52;
	mov.f64 	%fd119, 0d4000000000000000;
	add.rn.f64 	%fd211, %fd215, %fd119;
	bra.uni 	$L__BB1_54;
$L__BB1_52:
	setp.neu.f64 	%p52, %fd40, 0d7FF0000000000000;
	@%p52 bra 	$L__BB1_54;
	setp.lt.s32 	%p53, %r25, 0;
	or.b32  	%r123, %r20, -2147483648;
	selp.b32 	%r124, %r123, %r20, %p1;
	selp.b32 	%r125, %r124, %r20, %p53;
	mov.b32 	%r126, 0;
	mov.b64 	%fd211, {%r126, %r125};
$L__BB1_54:
	setp.lt.s32 	%p54, %r5, 0;
	setp.eq.s32 	%p55, %r24, 1062207488;
	setp.eq.f64 	%p57, %fd215, 0d3FF0000000000000;
	mul.f64 	%fd120, %fd211, 0d400921FB54442D11;
	selp.f64 	%fd121, 0d400921FB54442D11, %fd120, %p57;
	cvt.rn.f32.f64 	%f35, %fd121;
	{
	.reg .b32 %temp; 
	mov.b64 	{%temp, %r26}, %fd5;
	}
	abs.f64 	%fd45, %fd5;
	{ // callseq 3, 0
	.param .b64 param0;
	st.param.f64 	[param0], %fd45;
	.param .b64 retval0;
	call.uni (retval0), 
	__internal_accurate_pow, 
	(
	param0
	);
	ld.param.f64 	%fd122, [retval0];
	} // callseq 3
	setp.lt.s32 	%p58, %r26, 0;
	neg.f64 	%fd124, %fd122;
	selp.f64 	%fd125, %fd124, %fd122, %p55;
	selp.f64 	%fd126, %fd125, %fd122, %p58;
	setp.eq.f64 	%p59, %fd5, 0d0000000000000000;
	selp.b32 	%r127, %r26, 0, %p55;
	or.b32  	%r128, %r127, 2146435072;
	selp.b32 	%r129, %r128, %r127, %p54;
	mov.b32 	%r130, 0;
	mov.b64 	%fd127, {%r130, %r129};
	selp.f64 	%fd212, %fd127, %fd126, %p59;
	add.f64 	%fd128, %fd5, 0d4000000000000000;
	{
	.reg .b32 %temp; 
	mov.b64 	{%temp, %r131}, %fd128;
	}
	and.b32  	%r132, %r131, 2146435072;
	setp.ne.s32 	%p60, %r132, 2146435072;
	@%p60 bra 	$L__BB1_59;
	setp.num.f64 	%p61, %fd5, %fd5;
	@%p61 bra 	$L__BB1_57;
	mov.f64 	%fd129, 0d4000000000000000;
	add.rn.f64 	%fd212, %fd5, %fd129;
	bra.uni 	$L__BB1_59;
$L__BB1_57:
	setp.neu.f64 	%p62, %fd45, 0d7FF0000000000000;
	@%p62 bra 	$L__BB1_59;
	setp.lt.s32 	%p63, %r26, 0;
	or.b32  	%r133, %r20, -2147483648;
	selp.b32 	%r134, %r133, %r20, %p1;
	selp.b32 	%r135, %r134, %r20, %p63;
	mov.b32 	%r136, 0;
	mov.b64 	%fd212, {%r136, %r135};
$L__BB1_59:
	setp.eq.f64 	%p64, %fd5, 0d3FF0000000000000;
	mul.f64 	%fd130, %fd212, 0d400921FB54442D11;
	selp.f64 	%fd131, 0d400921FB54442D11, %fd130, %p64;
	cvt.rn.f32.f64 	%f96, %fd131;
	add.f32 	%f97, %f35, %f96;
	cvt.f64.f32 	%fd132, %f97;
	div.rn.f64 	%fd133, %fd132, 0d400921FB54442D11;
	sqrt.rn.f64 	%fd215, %fd133;
	st.global.f64 	[%rd10+48], %fd215;
	st.global.f32 	[%rd10+16], %f129;
	bra.uni 	$L__BB1_79;
$L__BB1_60:
	mov.b32 	%r116, 0;
	st.global.u32 	[%rd10+56], %r116;
	mov.f32 	%f129, %f25;
	bra.uni 	$L__BB1_79;
$L__BB1_61:
	mov.b32 	%r115, 0;
	st.global.u32 	[%rd10+56], %r115;
	mov.f32 	%f129, %f25;
	bra.uni 	$L__BB1_79;
$L__BB1_62:
	setp.ne.s32 	%p37, %r3, 1;
	or.pred  	%p38, %p37, %p33;
	@%p38 bra 	$L__BB1_64;
	ld.param.f32 	%f118, [CollideBodies_param_4];
	ld.param.u64 	%rd48, [CollideBodies_param_2];
	mul.f32 	%f74, %f17, %f19;
	cvt.f64.f32 	%fd94, %f74;
	mul.f32 	%f75, %f16, %f16;
	cvt.f64.f32 	%fd95, %f75;
	add.f64 	%fd96, %fd6, %fd95;
	div.rn.f64 	%fd97, %fd94, %fd96;
	cvt.rn.f32.f64 	%f76, %fd97;
	mul.f32 	%f77, %f14, %f76;
	div.rn.f32 	%f78, %f77, %f16;
	mul.f32 	%f79, %f15, %f76;
	div.rn.f32 	%f80, %f79, %f16;
	cvt.f64.f32 	%fd98, %f17;
	sqrt.rn.f64 	%fd99, %fd98;
	add.f64 	%fd100, %fd99, %fd99;
	mov.f64 	%fd101, 0d4044000000000000;
	sub.f64 	%fd102, %fd101, %fd100;
	mul.f32 	%f81, %f118, 0fC47A0000;
	cvt.f64.f32 	%fd103, %f81;
	add.f64 	%fd104, %fd102, %fd103;
	cvt.rni.f64.f64 	%fd105, %fd104;
	cvt.rzi.s32.f64 	%r105, %fd105;
	cvt.rn.f32.s32 	%f82, %r105;
	mul.f32 	%f83, %f78, %f82;
	sub.f32 	%f84, %f127, %f83;
	mul.f32 	%f85, %f80, %f82;
	sub.f32 	%f126, %f126, %f85;
	cvta.to.global.u64 	%rd31, %rd48;
	mov.u32 	%r108, %tid.x;
	mad.lo.s32 	%r109, %r99, %r100, %r108;
	mul.wide.s32 	%rd32, %r109, 96;
	add.s64 	%rd33, %rd31, %rd32;
	st.global.f32 	[%rd33+32], %f126;
	cvt.f64.f32 	%fd106, %f18;
	mul.f32 	%f86, %f21, %f128;
	fma.rn.f32 	%f87, %f20, %f18, %f86;
	sub.f32 	%f88, %f24, %f87;
	mul.f32 	%f89, %f20, %f88;
	cvt.f64.f32 	%fd107, %f89;
	fma.rn.f64 	%fd108, %fd107, 0d3FE0000000000000, %fd106;
	cvt.rn.f32.f64 	%f90, %fd108;
	st.global.f32 	[%rd33+20], %f90;
	cvt.f64.f32 	%fd109, %f128;
	mul.f32 	%f91, %f21, %f88;
	cvt.f64.f32 	%fd110, %f91;
	fma.rn.f64 	%fd111, %fd110, 0d3FE0000000000000, %fd109;
	cvt.rn.f32.f64 	%f92, %fd111;
	mov.b32 	%r110, %f92;
	mov.b32 	%r111, %f84;
	mov.b64 	%rd34, {%r110, %r111};
	st.global.v2.f32 	[%rd33+24], {%f92, %f84};
	mov.b64 	%rd35, {%r110, %r112};
	cvt.u32.u64 	%r113, %rd35;
	mov.b32 	%f128, %r113;
	{ .reg .b32 tmp; mov.b64 {tmp, %r114}, %rd34; }
	mov.b32 	%f127, %r114;
	mov.f32 	%f129, %f25;
	bra.uni 	$L__BB1_79;
$L__BB1_64:
	setp.ne.s32 	%p39, %r3, 1;
	setp.ne.s32 	%p40, %r11, 0;
	or.pred  	%p41, %p39, %p40;
	mov.f32 	%f129, %f25;
	@%p41 bra 	$L__BB1_79;
	mov.b32 	%r104, 0;
	st.global.u32 	[%rd10+56], %r104;
	mov.f32 	%f129, %f25;
	bra.uni 	$L__BB1_79;
$L__BB1_66:
	ld.global.f32 	%f39, [%rd51+-56];
	setp.leu.f32 	%p13, %f129, %f39;
	@%p13 bra 	$L__BB1_78;
	setp.lt.s32 	%p14, %r5, 0;
	selp.b32 	%r27, 0, 2146435072, %p14;
	and.b32  	%r70, %r5, 2146435072;
	setp.eq.s32 	%p15, %r70, 1062207488;
	{
	.reg .b32 %temp; 
	mov.b64 	{%temp, %r28}, %fd215;
	}
	abs.f64 	%fd51, %fd215;
	{ // callseq 0, 0
	.param .b64 param0;
	st.param.f64 	[param0], %fd51;
	.param .b64 retval0;
	call.uni (retval0), 
	__internal_accurate_pow, 
	(
	param0
	);
	ld.param.f64 	%fd72, [retval0];
	} // callseq 0
	setp.lt.s32 	%p16, %r28, 0;
	neg.f64 	%fd74, %fd72;
	selp.f64 	%fd75, %fd74, %fd72, %p15;
	selp.f64 	%fd76, %fd75, %fd72, %p16;
	setp.eq.f64 	%p17, %fd215, 0d0000000000000000;
	selp.b32 	%r71, %r28, 0, %p15;
	or.b32  	%r72, %r71, 2146435072;
	selp.b32 	%r73, %r72, %r71, %p14;
	mov.b32 	%r74, 0;
	mov.b64 	%fd77, {%r74, %r73};
	selp.f64 	%fd213, %fd77, %fd76, %p17;
	add.f64 	%fd78, %fd215, 0d4000000000000000;
	{
	.reg .b32 %temp; 
	mov.b64 	{%temp, %r75}, %fd78;
	}
	and.b32  	%r76, %r75, 2146435072;
	setp.ne.s32 	%p18, %r76, 2146435072;
	@%p18 bra 	$L__BB1_72;
	setp.num.f64 	%p19, %fd215, %fd215;
	@%p19 bra 	$L__BB1_70;
	mov.f64 	%fd79, 0d4000000000000000;
	add.rn.f64 	%fd213, %fd215, %fd79;
	bra.uni 	$L__BB1_72;
$L__BB1_70:
	setp.neu.f64 	%p20, %fd51, 0d7FF0000000000000;
	@%p20 bra 	$L__BB1_72;
	setp.lt.s32 	%p21, %r28, 0;
	or.b32  	%r77, %r27, -2147483648;
	selp.b32 	%r78, %r77, %r27, %p1;
	selp.b32 	%r79, %r78, %r27, %p21;
	mov.b32 	%r80, 0;
	mov.b64 	%fd213, {%r80, %r79};
$L__BB1_72:
	setp.lt.s32 	%p22, %r5, 0;
	setp.eq.s32 	%p23, %r70, 1062207488;
	setp.eq.f64 	%p24, %fd215, 0d3FF0000000000000;
	mul.f64 	%fd80, %fd213, 0d400921FB54442D11;
	selp.f64 	%fd81, 0d400921FB54442D11, %fd80, %p24;
	cvt.rn.f32.f64 	%f40, %fd81;
	{
	.reg .b32 %temp; 
	mov.b64 	{%temp, %r29}, %fd5;
	}
	abs.f64 	%fd56, %fd5;
	{ // callseq 1, 0
	.param .b64 param0;
	st.param.f64 	[param0], %fd56;
	.param .b64 retval0;
	call.uni (retval0), 
	__internal_accurate_pow, 
	(
	param0
	);
	ld.param.f64 	%fd82, [retval0];
	} // callseq 1
	setp.lt.s32 	%p25, %r29, 0;
	neg.f64 	%fd84, %fd82;
	selp.f64 	%fd85, %fd84, %fd82, %p23;
	selp.f64 	%fd86, %fd85, %fd82, %p25;
	setp.eq.f64 	%p26, %fd5, 0d0000000000000000;
	selp.b32 	%r82, %r29, 0, %p23;
	or.b32  	%r83, %r82, 2146435072;
	selp.b32 	%r84, %r83, %r82, %p22;
	mov.b32 	%r85, 0;
	mov.b64 	%fd87, {%r85, %r84};
	selp.f64 	%fd214, %fd87, %fd86, %p26;
	add.f64 	%fd88, %fd5, 0d4000000000000000;
	{
	.reg .b32 %temp; 
	mov.b64 	{%temp, %r86}, %fd88;
	}
	and.b32  	%r87, %r86, 2146435072;
	setp.ne.s32 	%p27, %r87, 2146435072;
	@%p27 bra 	$L__BB1_77;
	setp.num.f64 	%p28, %fd5, %fd5;
	@%p28 bra 	$L__BB1_75;
	mov.f64 	%fd89, 0d4000000000000000;
	add.rn.f64 	%fd214, %fd5, %fd89;
	bra.uni 	$L__BB1_77;
$L__BB1_75:
	setp.neu.f64 	%p29, %fd56, 0d7FF0000000000000;
	@%p29 bra 	$L__BB1_77;
	setp.lt.s32 	%p30, %r29, 0;
	or.b32  	%r88, %r27, -2147483648;
	selp.b32 	%r89, %r88, %r27, %p1;
	selp.b32 	%r90, %r89, %r27, %p30;
	mov.b32 	%r91, 0;
	mov.b64 	%fd214, {%r91, %r90};
$L__BB1_77:
	setp.eq.f64 	%p31, %fd5, 0d3FF0000000000000;
	mul.f64 	%fd90, %fd214, 0d400921FB54442D11;
	selp.f64 	%fd91, 0d400921FB54442D11, %fd90, %p31;
	cvt.rn.f32.f64 	%f59, %fd91;
	add.f32 	%f60, %f40, %f59;
	cvt.f64.f32 	%fd92, %f60;
	div.rn.f64 	%fd93, %fd92, 0d400921FB54442D11;
	sqrt.rn.f64 	%fd215, %fd93;
	st.global.f64 	[%rd8+48], %fd215;
	add.f32 	%f129, %f129, %f39;
	st.global.f32 	[%rd8+16], %f129;
	bra.uni 	$L__BB1_79;
$L__BB1_78:
	mov.b32 	%r69, 0;
	st.global.u32 	[%rd8+56], %r69;
$L__BB1_79:
	add.s32 	%r207, %r207, 1;
	add.s32 	%r206, %r206, 1;
	setp.ne.s32 	%p126, %r206, 0;
	add.s32 	%r205, %r205, 1;
	add.s64 	%rd51, %rd51, 96;
	@%p126 bra 	$L__BB1_3;
	ld.param.u64 	%rd49, [CollideBodies_param_2];
	cvta.to.global.u64 	%rd38, %rd49;
	mov.u32 	%r197, %ntid.x;
	mov.u32 	%r198, %ctaid.x;
	mov.u32 	%r199, %tid.x;
	mad.lo.s32 	%r200, %r197, %r198, %r199;
	mul.wide.s32 	%rd39, %r200, 96;
	add.s64 	%rd40, %rd38, %rd39;
	ld.global.v2.f32 	{%f133, %f134}, [%rd40+16];
	ld.global.v2.f32 	{%f128, %f132}, [%rd40+24];
$L__BB1_81:
	ld.param.f32 	%f119, [CollideBodies_param_4];
	ld.param.u64 	%rd50, [CollideBodies_param_2];
	cvta.to.global.u64 	%rd41, %rd50;
	mov.u32 	%r201, %ntid.x;
	mov.u32 	%r202, %ctaid.x;
	mov.u32 	%r203, %tid.x;
	mad.lo.s32 	%r204, %r201, %r202, %r203;
	mul.wide.s32 	%rd42, %r204, 96;
	add.s64 	%rd43, %rd41, %rd42;
	mul.f32 	%f110, %f119, %f132;
	div.rn.f32 	%f111, %f110, %f133;
	add.f32 	%f112, %f134, %f111;
	st.global.f32 	[%rd43+20], %f112;
	mul.f32 	%f113, %f119, %f126;
	div.rn.f32 	%f114, %f113, %f133;
	add.f32 	%f115, %f128, %f114;
	st.global.f32 	[%rd43+24], %f115;
	mul.f32 	%f116, %f119, %f112;
	cvt.f64.f32 	%fd200, %f116;
	add.f64 	%fd201, %fd1, %fd200;
	st.global.f64 	[%rd43], %fd201;
	mul.f32 	%f117, %f119, %f115;
	cvt.f64.f32 	%fd202, %f117;
	add.f64 	%fd203, %fd2, %fd202;
	st.global.f64 	[%rd43+8], %fd203;
$L__BB1_82:
	ret;

}
.func  (.param .b64 func_retval0) __internal_accurate_pow(
	.param .b64 __internal_accurate_pow_param_0
)
{
	.reg .pred 	%p<8>;
	.reg .b32 	%r<49>;
	.reg .b32 	%f<3>;
	.reg .b64 	%fd<109>;

	ld.param.f64 	%fd10, [__internal_accurate_pow_param_0];
	{
	.reg .b32 %temp; 
	mov.b64 	{%temp, %r46}, %fd10;
	}
	{
	.reg .b32 %temp; 
	mov.b64 	{%r45, %temp}, %fd10;
	}
	shr.u32 	%r47, %r46, 20;
	setp.gt.u32 	%p1, %r46, 1048575;
	@%p1 bra 	$L__BB2_2;
	mul.f64 	%fd11, %fd10, 0d4350000000000000;
	{
	.reg .b32 %temp; 
	mov.b64 	{%temp, %r46}, %fd11;
	}
	{
	.reg .b32 %temp; 
	mov.b64 	{%r45, %temp}, %fd11;
	}
	shr.u32 	%r16, %r46, 20;
	add.s32 	%r47, %r16, -54;
$L__BB2_2:
	add.s32 	%r48, %r47, -1023;
	and.b32  	%r17, %r46, -2146435073;
	or.b32  	%r18, %r17, 1072693248;
	mov.b64 	%fd107, {%r45, %r18};
	setp.lt.u32 	%p2, %r18, 1073127583;
	@%p2 bra 	$L__BB2_4;
	{
	.reg .b32 %temp; 
	mov.b64 	{%r19, %temp}, %fd107;
	}
	{
	.reg .b32 %temp; 
	mov.b64 	{%temp, %r20}, %fd107;
	}
	add.s32 	%r21, %r20, -1048576;
	mov.b64 	%fd107, {%r19, %r21};
	add.s32 	%r48, %r47, -1022;
$L__BB2_4:
	add.f64 	%fd12, %fd107, 0dBFF0000000000000;
	add.f64 	%fd13, %fd107, 0d3FF0000000000000;
	rcp.approx.ftz.f64 	%fd14, %fd13;
	neg.f64 	%fd15, %fd13;
	fma.rn.f64 	%fd16, %fd15, %fd14, 0d3FF0000000000000;
	fma.rn.f64 	%fd17, %fd16, %fd16, %fd16;
	fma.rn.f64 	%fd18, %fd17, %fd14, %fd14;
	mul.f64 	%fd19, %fd12, %fd18;
	fma.rn.f64 	%fd20, %fd12, %fd18, %fd19;
	mul.f64 	%fd21, %fd20, %fd20;
	fma.rn.f64 	%fd22, %fd21, 0d3EB0F5FF7D2CAFE2, 0d3ED0F5D241AD3B5A;
	fma.rn.f64 	%fd23, %fd22, %fd21, 0d3EF3B20A75488A3F;
	fma.rn.f64 	%fd24, %fd23, %fd21, 0d3F1745CDE4FAECD5;
	fma.rn.f64 	%fd25, %fd24, %fd21, 0d3F3C71C7258A578B;
	fma.rn.f64 	%fd26, %fd25, %fd21, 0d3F6249249242B910;
	fma.rn.f64 	%fd27, %fd26, %fd21, 0d3F89999999999DFB;
	sub.f64 	%fd28, %fd12, %fd20;
	add.f64 	%fd29, %fd28, %fd28;
	neg.f64 	%fd30, %fd20;
	fma.rn.f64 	%fd31, %fd30, %fd12, %fd29;
	mul.f64 	%fd32, %fd18, %fd31;
	fma.rn.f64 	%fd33, %fd21, %fd27, 0d3FB5555555555555;
	mov.f64 	%fd34, 0d3FB5555555555555;
	sub.f64 	%fd35, %fd34, %fd33;
	fma.rn.f64 	%fd36, %fd21, %fd27, %fd35;
	add.f64 	%fd37, %fd36, 0dBC46A4CB00B9E7B0;
	add.f64 	%fd38, %fd33, %fd37;
	sub.f64 	%fd39, %fd33, %fd38;
	add.f64 	%fd40, %fd37, %fd39;
	mul.rn.f64 	%fd41, %fd20, %fd20;
	neg.f64 	%fd42, %fd41;
	fma.rn.f64 	%fd43, %fd20, %fd20, %fd42;
	{
	.reg .b32 %temp; 
	mov.b64 	{%r22, %temp}, %fd32;
	}
	{
	.reg .b32 %temp; 
	mov.b64 	{%temp, %r23}, %fd32;
	}
	add.s32 	%r24, %r23, 1048576;
	mov.b64 	%fd44, {%r22, %r24};
	fma.rn.f64 	%fd45, %fd20, %fd44, %fd43;
	mul.rn.f64 	%fd46, %fd41, %fd20;
	neg.f64 	%fd47, %fd46;
	fma.rn.f64 	%fd48, %fd41, %fd20, %fd47;
	fma.rn.f64 	%fd49, %fd41, %fd32, %fd48;
	fma.rn.f64 	%fd50, %fd45, %fd20, %fd49;
	mul.rn.f64 	%fd51, %fd38, %fd46;
	neg.f64 	%fd52, %fd51;
	fma.rn.f64 	%fd53, %fd38, %fd46, %fd52;
	fma.rn.f64 	%fd54, %fd38, %fd50, %fd53;
	fma.rn.f64 	%fd55, %fd40, %fd46, %fd54;
	add.f64 	%fd56, %fd51, %fd55;
	sub.f64 	%fd57, %fd51, %fd56;
	add.f64 	%fd58, %fd55, %fd57;
	add.f64 	%fd59, %fd20, %fd56;
	sub.f64 	%fd60, %fd20, %fd59;
	add.f64 	%fd61, %fd56, %fd60;
	add.f64 	%fd62, %fd58, %fd61;
	add.f64 	%fd63, %fd32, %fd62;
	add.f64 	%fd64, %fd59, %fd63;
	sub.f64 	%fd65, %fd59, %fd64;
	add.f64 	%fd66, %fd63, %fd65;
	xor.b32  	%r25, %r48, -2147483648;
	mov.b32 	%r26, 1127219200;
	mov.b64 	%fd67, {%r25, %r26};
	mov.b32 	%r27, -2147483648;
	mov.b64 	%fd68, {%r27, %r26};
	sub.f64 	%fd69, %fd67, %fd68;
	fma.rn.f64 	%fd70, %fd69, 0d3FE62E42FEFA39EF, %fd64;
	fma.rn.f64 	%fd71, %fd69, 0dBFE62E42FEFA39EF, %fd70;
	sub.f64 	%fd72, %fd71, %fd64;
	sub.f64 	%fd73, %fd66, %fd72;
	fma.rn.f64 	%fd74, %fd69, 0d3C7ABC9E3B39803F, %fd73;
	add.f64 	%fd75, %fd70, %fd74;
	sub.f64 	%fd76, %fd70, %fd75;
	add.f64 	%fd77, %fd74, %fd76;
	mov.f64 	%fd78, 0d4000000000000000;
	{
	.reg .b32 %temp; 
	mov.b64 	{%temp, %r28}, %fd78;
	}
	{
	.reg .b32 %temp; 
	mov.b64 	{%r29, %temp}, %fd78;
	}
	shl.b32 	%r30, %r28, 1;
	setp.gt.u32 	%p3, %r30, -33554433;
	and.b32  	%r31, %r28, -15728641;
	selp.b32 	%r32, %r31, %r28, %p3;
	mov.b64 	%fd79, {%r29, %r32};
	mul.rn.f64 	%fd80, %fd75, %fd79;
	neg.f64 	%fd81, %fd80;
	fma.rn.f64 	%fd82, %fd75, %fd79, %fd81;
	fma.rn.f64 	%fd83, %fd77, %fd79, %fd82;
	add.f64 	%fd4, %fd80, %fd83;
	sub.f64 	%fd84, %fd80, %fd4;
	add.f64 	%fd5, %fd83, %fd84;
	fma.rn.f64 	%fd85, %fd4, 0d3FF71547652B82FE, 0d4338000000000000;
	{
	.reg .b32 %temp; 
	mov.b64 	{%r13, %temp}, %fd85;
	}
	mov.f64 	%fd86, 0dC338000000000000;
	add.rn.f64 	%fd87, %fd85, %fd86;
	fma.rn.f64 	%fd88, %fd87, 0dBFE62E42FEFA39EF, %fd4;
	fma.rn.f64 	%fd89, %fd87, 0dBC7ABC9E3B39803F, %fd88;
	fma.rn.f64 	%fd90, %fd89, 0d3E5ADE1569CE2BDF, 0d3E928AF3FCA213EA;
	fma.rn.f64 	%fd91, %fd90, %fd89, 0d3EC71DEE62401315;
	fma.rn.f64 	%fd92, %fd91, %fd89, 0d3EFA01997C89EB71;
	fma.rn.f64 	%fd93, %fd92, %fd89, 0d3F2A01A014761F65;
	fma.rn.f64 	%fd94, %fd93, %fd89, 0d3F56C16C1852B7AF;
	fma.rn.f64 	%fd95, %fd94, %fd89, 0d3F81111111122322;
	fma.rn.f64 	%fd96, %fd95, %fd89, 0d3FA55555555502A1;
	fma.rn.f64 	%fd97, %fd96, %fd89, 0d3FC5555555555511;
	fma.rn.f64 	%fd98, %fd97, %fd89, 0d3FE000000000000B;
	fma.rn.f64 	%fd99, %fd98, %fd89, 0d3FF0000000000000;
	fma.rn.f64 	%fd100, %fd99, %fd89, 0d3FF0000000000000;
	{
	.reg .b32 %temp; 
	mov.b64 	{%r14, %temp}, %fd100;
	}
	{
	.reg .b32 %temp; 
	mov.b64 	{%temp, %r15}, %fd100;
	}
	shl.b32 	%r33, %r13, 20;
	add.s32 	%r34, %r33, %r15;
	mov.b64 	%fd108, {%r14, %r34};
	{
	.reg .b32 %temp; 
	mov.b64 	{%temp, %r35}, %fd4;
	}
	mov.b32 	%f2, %r35;
	abs.f32 	%f1, %f2;
	setp.lt.f32 	%p4, %f1, 0f4086232B;
	@%p4 bra 	$L__BB2_7;
	setp.lt.f64 	%p5, %fd4, 0d0000000000000000;
	add.f64 	%fd101, %fd4, 0d7FF0000000000000;
	selp.f64 	%fd108, 0d0000000000000000, %fd101, %p5;
	setp.geu.f32 	%p6, %f1, 0f40874800;
	@%p6 bra 	$L__BB2_7;
	shr.u32 	%r36, %r13, 31;
	add.s32 	%r37, %r13, %r36;
	shr.s32 	%r38, %r37, 1;
	shl.b32 	%r39, %r38, 20;
	add.s32 	%r40, %r15, %r39;
	mov.b64 	%fd102, {%r14, %r40};
	sub.s32 	%r41, %r13, %r38;
	shl.b32 	%r42, %r41, 20;
	add.s32 	%r43, %r42, 1072693248;
	mov.b32 	%r44, 0;
	mov.b64 	%fd103, {%r44, %r43};
	mul.f64 	%fd108, %fd103, %fd102;
$L__BB2_7:
	abs.f64 	%fd104, %fd108;
	setp.eq.f64 	%p7, %fd104, 0d7FF0000000000000;
	fma.rn.f64 	%fd105, %fd108, %fd5, %fd108;
	selp.f64 	%fd106, %fd108, %fd105, %p7;
	st.param.f64 	[func_retval0], %fd106;
	ret;

}


// ===== COMPILED SASS (sm_100) =====

	.target	sm_100

	.elftype	@"ET_EXEC"


//--------------------- .note.nv.tkinfo           --------------------------
	.section	.note.nv.tkinfo,"",@"SHT_NOTE"
	.sectionflags	@"SHF_NOTE_NV_TKINFO"
	.tkinfo
        /*0018*/ 	.word	0x00000002
        /*0030*/ 	.string	""
        /*0030*/ 	.string	"ptxas"
        /*0030*/ 	.string	"Cuda compilation tools, release 13.0, V13.0.88"
        /*0030*/ 	.string	"Build cuda_13.0.r13.0/compiler.36424714_0"
        /*0030*/ 	.string	"-arch sm_100 -m 64 "



//--------------------- .note.nv.cuinfo           --------------------------
	.section	.note.nv.cuinfo,"",@"SHT_NOTE"
	.sectionflags	@"SHF_NOTE_NV_CUINFO"
        /*0018*/ 	.short	0x0002
        /*001a*/ 	.short	0x0064
        /*001c*/ 	.short	0x0082
	.zero		2


//--------------------- .nv.info                  --------------------------
	.section	.nv.info,"",@"SHT_CUDA_INFO"
	.align	4


	//----- nvinfo : EIATTR_REGCOUNT
	.align		4
        /*0000*/ 	.byte	0x04, 0x2f
        /*0002*/ 	.short	(.L_1 - .L_0)
	.align		4
.L_0:
        /*0004*/ 	.word	index@(CalcPhysics)
        /*0008*/ 	.word	0x00000028


	//----- nvinfo : EIATTR_FRAME_SIZE
	.align		4
.L_1:
        /*000c*/ 	.byte	0x04, 0x11
        /*000e*/ 	.short	(.L_3 - .L_2)
	.align		4
.L_2:
        /*0010*/ 	.word	index@($__internal_4_$__cuda_sm3x_div_rn_noftz_f32_slowpath)
        /*0014*/ 	.word	0x00000000


	//----- nvinfo : EIATTR_FRAME_SIZE
	.align		4
.L_3:
        /*0018*/ 	.byte	0x04, 0x11
        /*001a*/ 	.short	(.L_5 - .L_4)
	.align		4
.L_4:
        /*001c*/ 	.word	index@($__internal_3_$__cuda_sm20_dsqrt_rn_f64_mediumpath_v1)
        /*0020*/ 	.word	0x00000000


	//----- nvinfo : EIATTR_FRAME_SIZE
	.align		4
.L_5:
        /*0024*/ 	.byte	0x04, 0x11
        /*0026*/ 	.short	(.L_7 - .L_6)
	.align		4
.L_6:
        /*0028*/ 	.word	index@(CalcPhysics)
        /*002c*/ 	.word	0x00000000


	//----- nvinfo : EIATTR_REGCOUNT
	.align		4
.L_7:
        /*0030*/ 	.byte	0x04, 0x2f
        /*0032*/ 	.short	(.L_9 - .L_8)
	.align		4
.L_8:
        /*0034*/ 	.word	index@(CollideBodies)
        /*0038*/ 	.word	0x00000036


	//----- nvinfo : EIATTR_FRAME_SIZE
	.align		4
.L_9:
        /*003c*/ 	.byte	0x04, 0x11
        /*003e*/ 	.short	(.L_11 - .L_10)
	.align		4
.L_10:
        /*0040*/ 	.word	index@($CollideBodies$__internal_accurate_pow)
        /*0044*/ 	.word	0x00000000


	//----- nvinfo : EIATTR_FRAME_SIZE
	.align		4
.L_11:
        /*0048*/ 	.byte	0x04, 0x11
        /*004a*/ 	.short	(.L_13 - .L_12)
	.align		4
.L_12:
        /*004c*/ 	.word	index@($__internal_2_$__cuda_sm3x_div_rn_noftz_f32_slowpath)
        /*0050*/ 	.word	0x00000000


	//----- nvinfo : EIATTR_FRAME_SIZE
	.align		4
.L_13:
        /*0054*/ 	.byte	0x04, 0x11
        /*0056*/ 	.short	(.L_15 - .L_14)
	.align		4
.L_14:
        /*0058*/ 	.word	index@($__internal_1_$__cuda_sm20_dsqrt_rn_f64_mediumpath_v1)
        /*005c*/ 	.word	0x00000000


	//----- nvinfo : EIATTR_FRAME_SIZE
	.align		4
.L_15:
        /*0060*/ 	.byte	0x04, 0x11
        /*0062*/ 	.short	(.L_17 - .L_16)
	.align		4
.L_16:
        /*0064*/ 	.word	index@($__internal_0_$__cuda_sm20_div_rn_f64_full)
        /*0068*/ 	.word	0x00000000


	//----- nvinfo : EIATTR_FRAME_SIZE
	.align		4
.L_17:
        /*006c*/ 	.byte	0x04, 0x11
        /*006e*/ 	.short	(.L_19 - .L_18)
	.align		4
.L_18:
        /*0070*/ 	.word	index@(CollideBodies)
        /*0074*/ 	.word	0x00000000


	//----- nvinfo : EIATTR_MIN_STACK_SIZE
	.align		4
.L_19:
        /*0078*/ 	.byte	0x04, 0x12
        /*007a*/ 	.short	(.L_21 - .L_20)
	.align		4
.L_20:
        /*007c*/ 	.word	index@(CollideBodies)
        /*0080*/ 	.word	0x00000000


	//----- nvinfo : EIATTR_MIN_STACK_SIZE
	.align		4
.L_21:
        /*0084*/ 	.byte	0x04, 0x12
        /*0086*/ 	.short	(.L_23 - .L_22)
	.align		4
.L_22:
        /*0088*/ 	.word	index@(CalcPhysics)
        /*008c*/ 	.word	0x00000000
.L_23:


//--------------------- .nv.compat                --------------------------
	.section	.nv.compat,"",@"SHT_CUDA_COMPAT_INFO"
	.align	4
        /*0000*/ 	.byte	0x02, 0x09, 0x00, 0x00, 0x02, 0x02, 0x01, 0x00, 0x02, 0x05, 0x05, 0x00, 0x03, 0x07, 0x01, 0x01
        /*0010*/ 	.byte	0x02, 0x03, 0x00, 0x00, 0x02, 0x06, 0x01, 0x00, 0x04, 0x0b, 0x08, 0x00, 0x01, 0x00, 0x00, 0x00
        /*0020*/ 	.byte	0x00, 0x00, 0x00, 0x00


//--------------------- .nv.info.CollideBodies    --------------------------
	.section	.nv.info.CollideBodies,"",@"SHT_CUDA_INFO"
	.sectionflags	@""
	.align	4


	//----- nvinfo : EIATTR_CUDA_API_VERSION
	.align		4
        /*0000*/ 	.byte	0x04, 0x37
        /*0002*/ 	.short	(.L_25 - .L_24)
.L_24:
        /*0004*/ 	.word	0x00000082


	//----- nvinfo : EIATTR_KPARAM_INFO
	.align		4
.L_25:
        /*0008*/ 	.byte	0x04, 0x17
        /*000a*/ 	.short	(.L_27 - .L_26)
.L_26:
        /*000c*/ 	.word	0x00000000
        /*0010*/ 	.short	0x0004
        /*0012*/ 	.short	0x001c
        /*0014*/ 	.byte	0x00, 0xf0, 0x11, 0x00


	//----- nvinfo : EIATTR_KPARAM_INFO
	.align		4
.L_27:
        /*0018*/ 	.byte	0x04, 0x17
        /*001a*/ 	.short	(.L_29 - .L_28)
.L_28:
        /*001c*/ 	.word	0x00000000
        /*0020*/ 	.short	0x0003
        /*0022*/ 	.short	0x0018
        /*0024*/ 	.byte	0x00, 0xf0, 0x11, 0x00


	//----- nvinfo : EIATTR_KPARAM_INFO
	.align		4
.L_29:
        /*0028*/ 	.byte	0x04, 0x17
        /*002a*/ 	.short	(.L_31 - .L_30)
.L_30:
        /*002c*/ 	.word	0x00000000
        /*0030*/ 	.short	0x0002
        /*0032*/ 	.short	0x0010
        /*0034*/ 	.byte	0x00, 0xf5, 0x21, 0x00


	//----- nvinfo : EIATTR_KPARAM_INFO
	.align		4
.L_31:
        /*0038*/ 	.byte	0x04, 0x17
        /*003a*/ 	.short	(.L_33 - .L_32)
.L_32:
        /*003c*/ 	.word	0x00000000
        /*0040*/ 	.short	0x0001
        /*0042*/ 	.short	0x0008
        /*0044*/ 	.byte	0x00, 0xf0, 0x11, 0x00


	//----- nvinfo : EIATTR_KPARAM_INFO
	.align		4
.L_33:
        /*0048*/ 	.byte	0x04, 0x17
        /*004a*/ 	.short	(.L_35 - .L_34)
.L_34:
        /*004c*/ 	.word	0x00000000
        /*0050*/ 	.short	0x0000
        /*0052*/ 	.short	0x0000
        /*0054*/ 	.byte	0x00, 0xf5, 0x21, 0x00


	//----- nvinfo : EIATTR_SPARSE_MMA_MASK
	.align		4
.L_35:
        /*0058*/ 	.byte	0x03, 0x50
        /*005a*/ 	.short	0x0000


	//----- nvinfo : EIATTR_MAXREG_COUNT
	.align		4
        /*005c*/ 	.byte	0x03, 0x1b
        /*005e*/ 	.short	0x00ff


	//----- nvinfo : EIATTR_MERCURY_ISA_VERSION
	.align		4
        /*0060*/ 	.byte	0x03, 0x5f
        /*0062*/ 	.short	0x0101


	//----- nvinfo : EIATTR_UNUSED_LOAD_BYTE_OFFSET
	.align		4
        /*0064*/ 	.byte	0x04, 0x44
        /*0066*/ 	.short	(.L_37 - .L_36)


	//   ....[0]....
.L_36:
        /*0068*/ 	.word	0x00000100
        /*006c*/ 	.word	0x0000000f


	//   ....[1]....
        /*0070*/ 	.word	0x00000110
        /*0074*/ 	.word	0x0000000f


	//----- nvinfo : EIATTR_VRC_CTA_INIT_COUNT
	.align		4
.L_37:
        /*0078*/ 	.byte	0x02, 0x4a
	.zero		1
	.zero		1


	//----- nvinfo : EIATTR_EXIT_INSTR_OFFSETS
	.align		4
        /*007c*/ 	.byte	0x04, 0x1c
        /*007e*/ 	.short	(.L_39 - .L_38)


	//   ....[0]....
.L_38:
        /*0080*/ 	.word	0x000000d0


	//   ....[1]....
        /*0084*/ 	.word	0x00003c20


	//----- nvinfo : EIATTR_CRS_STACK_SIZE
	.align		4
.L_39:
        /*0088*/ 	.byte	0x04, 0x1e
        /*008a*/ 	.short	(.L_41 - .L_40)
.L_40:
        /*008c*/ 	.word	0x00000000


	//----- nvinfo : EIATTR_CBANK_PARAM_SIZE
	.align		4
.L_41:
        /*0090*/ 	.byte	0x03, 0x19
        /*0092*/ 	.short	0x0020


	//----- nvinfo : EIATTR_PARAM_CBANK
	.align		4
        /*0094*/ 	.byte	0x04, 0x0a
        /*0096*/ 	.short	(.L_43 - .L_42)
	.align		4
.L_42:
        /*0098*/ 	.word	index@(.nv.constant0.CollideBodies)
        /*009c*/ 	.short	0x0380
        /*009e*/ 	.short	0x0020


	//----- nvinfo : EIATTR_SW_WAR
	.align		4
.L_43:
        /*00a0*/ 	.byte	0x04, 0x36
        /*00a2*/ 	.short	(.L_45 - .L_44)
.L_44:
        /*00a4*/ 	.word	0x00000008
.L_45:


//--------------------- .nv.info.CalcPhysics      --------------------------
	.section	.nv.info.CalcPhysics,"",@"SHT_CUDA_INFO"
	.sectionflags	@""
	.align	4


	//----- nvinfo : EIATTR_CUDA_API_VERSION
	.align		4
        /*0000*/ 	.byte	0x04, 0x37
        /*0002*/ 	.short	(.L_47 - .L_46)
.L_46:
        /*0004*/ 	.word	0x00000082


	//----- nvinfo : EIATTR_KPARAM_INFO
	.align		4
.L_47:
        /*0008*/ 	.byte	0x04, 0x17
        /*000a*/ 	.short	(.L_49 - .L_48)
.L_48:
        /*000c*/ 	.word	0x00000000
        /*0010*/ 	.short	0x0004
        /*0012*/ 	.short	0x0018
        /*0014*/ 	.byte	0x00, 0xf0, 0x11, 0x00


	//----- nvinfo : EIATTR_KPARAM_INFO
	.align		4
.L_49:
        /*0018*/ 	.byte	0x04, 0x17
        /*001a*/ 	.short	(.L_51 - .L_50)
.L_50:
        /*001c*/ 	.word	0x00000000
        /*0020*/ 	.short	0x0003
        /*0022*/ 	.short	0x0010
        /*0024*/ 	.byte	0x00, 0xf5, 0x21, 0x00


	//----- nvinfo : EIATTR_KPARAM_INFO
	.align		4
.L_51:
        /*0028*/ 	.byte	0x04, 0x17
        /*002a*/ 	.short	(.L_53 - .L_52)
.L_52:
        /*002c*/ 	.word	0x00000000
        /*0030*/ 	.short	0x0002
        /*0032*/ 	.short	0x000c
        /*0034*/ 	.byte	0x00, 0xf0, 0x11, 0x00


	//----- nvinfo : EIATTR_KPARAM_INFO
	.align		4
.L_53:
        /*0038*/ 	.byte	0x04, 0x17
        /*003a*/ 	.short	(.L_55 - .L_54)
.L_54:
        /*003c*/ 	.word	0x00000000
        /*0040*/ 	.short	0x0001
        /*0042*/ 	.short	0x0008
        /*0044*/ 	.byte	0x00, 0xf0, 0x11, 0x00


	//----- nvinfo : EIATTR_KPARAM_INFO
	.align		4
.L_55:
        /*0048*/ 	.byte	0x04, 0x17
        /*004a*/ 	.short	(.L_57 - .L_56)
.L_56:
        /*004c*/ 	.word	0x00000000
        /*0050*/ 	.short	0x0000
        /*0052*/ 	.short	0x0000
        /*0054*/ 	.byte	0x00, 0xf5, 0x21, 0x00


	//----- nvinfo : EIATTR_SPARSE_MMA_MASK
	.align		4
.L_57:
        /*0058*/ 	.byte	0x03, 0x50
        /*005a*/ 	.short	0x0000


	//----- nvinfo : EIATTR_MAXREG_COUNT
	.align		4
        /*005c*/ 	.byte	0x03, 0x1b
        /*005e*/ 	.short	0x00ff


	//----- nvinfo : EIATTR_MERCURY_ISA_VERSION
	.align		4
        /*0060*/ 	.byte	0x03, 0x5f
        /*0062*/ 	.short	0x0101


	//----- nvinfo : EIATTR_UNUSED_LOAD_BYTE_OFFSET
	.align		4
        /*0064*/ 	.byte	0x04, 0x44
        /*0066*/ 	.short	(.L_59 - .L_58)


	//   ....[0]....
.L_58:
        /*0068*/ 	.word	0x000000e0
        /*006c*/ 	.word	0x0000000f


	//   ....[1]....
        /*0070*/ 	.word	0x00000150
        /*0074*/ 	.word	0x0000000f


	//----- nvinfo : EIATTR_VRC_CTA_INIT_COUNT
	.align		4
.L_59:
        /*0078*/ 	.byte	0x02, 0x4a
	.zero		1
	.zero		1


	//----- nvinfo : EIATTR_EXIT_INSTR_OFFSETS
	.align		4
        /*007c*/ 	.byte	0x04, 0x1c
        /*007e*/ 	.short	(.L_61 - .L_60)


	//   ....[0]....
.L_60:
        /*0080*/ 	.word	0x00000070


	//   ....[1]....
        /*0084*/ 	.word	0x00000270


	//   ....[2]....
        /*0088*/ 	.word	0x00001730


	//   ....[3]....
        /*008c*/ 	.word	0x00001770


	//   ....[4]....
        /*0090*/ 	.word	0x00001790


	//   ....[5]....
        /*0094*/ 	.word	0x000017c0


	//----- nvinfo : EIATTR_CRS_STACK_SIZE
	.align		4
.L_61:
        /*0098*/ 	.byte	0x04, 0x1e
        /*009a*/ 	.short	(.L_63 - .L_62)
.L_62:
        /*009c*/ 	.word	0x00000000


	//----- nvinfo : EIATTR_CBANK_PARAM_SIZE
	.align		4
.L_63:
        /*00a0*/ 	.byte	0x03, 0x19
        /*00a2*/ 	.short	0x001c


	//----- nvinfo : EIATTR_PARAM_CBANK
	.align		4
        /*00a4*/ 	.byte	0x04, 0x0a
        /*00a6*/ 	.short	(.L_65 - .L_64)
	.align		4
.L_64:
        /*00a8*/ 	.word	index@(.nv.constant0.CalcPhysics)
        /*00ac*/ 	.short	0x0380
        /*00ae*/ 	.short	0x001c


	//----- nvinfo : EIATTR_SW_WAR
	.align		4
.L_65:
        /*00b0*/ 	.byte	0x04, 0x36
        /*00b2*/ 	.short	(.L_67 - .L_66)
.L_66:
        /*00b4*/ 	.word	0x00000008
.L_67:


//--------------------- .nv.callgraph             --------------------------
	.section	.nv.callgraph,"",@"SHT_CUDA_CALLGRAPH"
	.align	4
	.sectionentsize	8
	.align		4
        /*0000*/ 	.word	0x00000000
	.align		4
        /*0004*/ 	.word	0xffffffff
	.align		4
        /*0008*/ 	.word	0x00000000
	.align		4
        /*000c*/ 	.word	0xfffffffe
	.align		4
        /*0010*/ 	.word	0x00000000
	.align		4
        /*0014*/ 	.word	0xfffffffd
	.align		4
        /*0018*/ 	.word	0x00000000
	.align		4
        /*001c*/ 	.word	0xfffffffc


//--------------------- .text.CollideBodies       --------------------------
	.section	.text.CollideBodies,"ax",@progbits
	.align	128
        .global         CollideBodies
        .type           CollideBodies,@function
        .size           CollideBodies,(.L_x_153 - CollideBodies)
        .other          CollideBodies,@"STO_CUDA_ENTRY STV_DEFAULT"
CollideBodies:
.text.CollideBodies:
[----:B------:R-:W-:Y:S01]  /*0000*/  LDC R1, c[0x0][0x37c] ;  /* 0x0000df00ff017b82 */ /* 0x000fe20000000800 */
[----:B------:R-:W0:Y:S07]  /*0010*/  S2R R0, SR_TID.X ;  /* 0x0000000000007919 */ /* 0x000e2e0000002100 */
[----:B------:R-:W1:Y:S01]  /*0020*/  S2UR UR5, SR_CTAID.X ;  /* 0x00000000000579c3 */ /* 0x000e620000002500 */
[----:B------:R-:W0:Y:S01]  /*0030*/  LDCU UR4, c[0x0][0x360] ;  /* 0x00006c00ff0477ac */ /* 0x000e220008000800 */
[----:B------:R-:W2:Y:S06]  /*0040*/  LDCU.64 UR8, c[0x0][0x358] ;  /* 0x00006b00ff0877ac */ /* 0x000eac0008000a00 */
[----:B------:R-:W3:Y:S01]  /*0050*/  LDC.64 R10, c[0x0][0x380] ;  /* 0x0000e000ff0a7b82 */ /* 0x000ee20000000a00 */
[----:B-1----:R-:W-:-:S04]  /*0060*/  IMAD.U32 R13, RZ, RZ, UR5 ;  /* 0x00000005ff0d7e24 */ /* 0x002fc8000f8e00ff */
[----:B0-----:R-:W-:Y:S01]  /*0070*/  IMAD R23, R13, UR4, R0 ;  /* 0x000000040d177c24 */ /* 0x001fe2000f8e0200 */
[----:B------:R-:W0:Y:S03]  /*0080*/  LDCU UR4, c[0x0][0x388] ;  /* 0x00007100ff0477ac */ /* 0x000e260008000800 */
[----:B---3--:R-:W-:-:S05]  /*0090*/  IMAD.WIDE R10, R23, 0x60, R10 ;  /* 0x00000060170a7825 */ /* 0x008fca00078e020a */
[----:B--2---:R-:W2:Y:S02]  /*00a0*/  LDG.E R2, desc[UR8][R10.64+0x38] ;  /* 0x000038080a027981 */ /* 0x004ea4000c1e1900 */
[----:B--2---:R-:W-:-:S04]  /*00b0*/  ISETP.NE.AND P0, PT, R2, 0x1, PT ;  /* 0x000000010200780c */ /* 0x004fc80003f05270 */
[----:B0-----:R-:W-:-:S13]  /*00c0*/  ISETP.GE.OR P0, PT, R23, UR4, P0 ;  /* 0x0000000417007c0c */ /* 0x001fda0008706670 */
[----:B------:R-:W-:Y:S05]  /*00d0*/  @P0 EXIT ;  /* 0x000000000000094d */ /* 0x000fea0003800000 */
[----:B------:R-:W2:Y:S01]  /*00e0*/  LDG.E.64 R18, desc[UR8][R10.64+0x18] ;  /* 0x000018080a127981 */ /* 0x000ea2000c1e1b00 */
[----:B------:R-:W0:Y:S03]  /*00f0*/  LDCU.64 UR6, c[0x0][0x390] ;  /* 0x00007200ff0677ac */ /* 0x000e260008000a00 */
[----:B------:R-:W3:Y:S04]  /*0100*/  LDG.E.64 R28, desc[UR8][R10.64+0x28] ;  /* 0x000028080a1c7981 */ /* 0x000ee8000c1e1b00 */
[----:B------:R-:W4:Y:S04]  /*0110*/  LDG.E.64 R30, desc[UR8][R10.64+0x40] ;  /* 0x000040080a1e7981 */ /* 0x000f28000c1e1b00 */
[----:B------:R-:W5:Y:S04]  /*0120*/  LDG.E.64 R32, desc[UR8][R10.64+0x50] ;  /* 0x000050080a207981 */ /* 0x000f68000c1e1b00 */
[----:B------:R-:W5:Y:S04]  /*0130*/  LDG.E.64 R34, desc[UR8][R10.64+0x58] ;  /* 0x000058080a227981 */ /* 0x000f68000c1e1b00 */
[----:B------:R-:W5:Y:S04]  /*0140*/  LDG.E.64 R16, desc[UR8][R10.64+0x20] ;  /* 0x000020080a107981 */ /* 0x000f68000c1e1b00 */
[----:B------:R-:W5:Y:S04]  /*0150*/  LDG.E.64 R2, desc[UR8][R10.64+0x38] ;  /* 0x000038080a027981 */ /* 0x000f68000c1e1b00 */
[----:B------:R-:W5:Y:S04]  /*0160*/  LDG.E.64 R4, desc[UR8][R10.64+0x10] ;  /* 0x000010080a047981 */ /* 0x000f68000c1e1b00 */
[----:B------:R-:W5:Y:S04]  /*0170*/  LDG.E.64 R14, desc[UR8][R10.64+0x48] ;  /* 0x000048080a0e7981 */ /* 0x000f68000c1e1b00 */
[----:B------:R-:W5:Y:S04]  /*0180*/  LDG.E.64 R26, desc[UR8][R10.64] ;  /* 0x000000080a1a7981 */ /* 0x000f68000c1e1b00 */
[----:B------:R-:W5:Y:S04]  /*0190*/  LDG.E.64 R8, desc[UR8][R10.64+0x8] ;  /* 0x000008080a087981 */ /* 0x000f68000c1e1b00 */
[----:B------:R1:W5:Y:S01]  /*01a0*/  LDG.E.64 R20, desc[UR8][R10.64+0x30] ;  /* 0x000030080a147981 */ /* 0x000362000c1e1b00 */
[----:B------:R-:W-:Y:S01]  /*01b0*/  UISETP.GE.AND UP0, UPT, UR4, 0x1, UPT ;  /* 0x000000010400788c */ /* 0x000fe2000bf06270 */
[----:B0-----:R-:W-:-:S02]  /*01c0*/  IMAD.U32 R6, RZ, RZ, UR6 ;  /* 0x00000006ff067e24 */ /* 0x001fc4000f8e00ff */
[----:B------:R-:W-:Y:S02]  /*01d0*/  IMAD.U32 R7, RZ, RZ, UR7 ;  /* 0x00000007ff077e24 */ /* 0x000fe4000f8e00ff */
[----:B------:R-:W-:Y:S01]  /*01e0*/  IMAD.WIDE R24, R23, 0x60, R6 ;  /* 0x0000006017187825 */ /* 0x000fe200078e0206 */
[----:B--2---:R-:W-:-:S04]  /*01f0*/  MOV R12, R18 ;  /* 0x00000012000c7202 */ /* 0x004fc80000000f00 */
[----:B---3--:R-:W-:Y:S01]  /*0200*/  STG.E.64 desc[UR8][R24.64+0x28], R28 ;  /* 0x0000281c18007986 */ /* 0x008fe2000c101b08 */
[----:B------:R-:W-:-:S03]  /*0210*/  IMAD.MOV.U32 R18, RZ, RZ, R12 ;  /* 0x000000ffff127224 */ /* 0x000fc600078e000c */
[----:B----4-:R-:W-:Y:S04]  /*0220*/  STG.E.64 desc[UR8][R24.64+0x40], R30 ;  /* 0x0000401e18007986 */ /* 0x010fe8000c101b08 */
[----:B------:R-:W-:Y:S04]  /*0230*/  STG.E.64 desc[UR8][R24.64+0x18], R18 ;  /* 0x0000181218007986 */ /* 0x000fe8000c101b08 */
[----:B-----5:R-:W-:Y:S04]  /*0240*/  STG.E.64 desc[UR8][R24.64+0x50], R32 ;  /* 0x0000502018007986 */ /* 0x020fe8000c101b08 */
[----:B------:R-:W-:Y:S04]  /*0250*/  STG.E.64 desc[UR8][R24.64+0x58], R34 ;  /* 0x0000582218007986 */ /* 0x000fe8000c101b08 */
[----:B------:R-:W-:Y:S04]  /*0260*/  STG.E.64 desc[UR8][R24.64+0x20], R16 ;  /* 0x0000201018007986 */ /* 0x000fe8000c101b08 */
[----:B------:R-:W-:Y:S04]  /*0270*/  STG.E.64 desc[UR8][R24.64+0x38], R2 ;  /* 0x0000380218007986 */ /* 0x000fe8000c101b08 */
[----:B------:R-:W-:Y:S04]  /*0280*/  STG.E.64 desc[UR8][R24.64+0x10], R4 ;  /* 0x0000100418007986 */ /* 0x000fe8000c101b08 */
[----:B------:R-:W-:Y:S01]  /*0290*/  STG.E.64 desc[UR8][R24.64+0x48], R14 ;  /* 0x0000480e18007986 */ /* 0x000fe2000c101b08 */
[----:B-1----:R-:W-:-:S02]  /*02a0*/  IMAD.MOV.U32 R10, RZ, RZ, R26 ;  /* 0x000000ffff0a7224 */ /* 0x002fc400078e001a */
[----:B------:R-:W-:Y:S01]  /*02b0*/  IMAD.MOV.U32 R11, RZ, RZ, R27 ;  /* 0x000000ffff0b7224 */ /* 0x000fe200078e001b */
[----:B------:R-:W-:Y:S04]  /*02c0*/  STG.E.64 desc[UR8][R24.64], R26 ;  /* 0x0000001a18007986 */ /* 0x000fe8000c101b08 */
[----:B------:R-:W-:Y:S04]  /*02d0*/  STG.E.64 desc[UR8][R24.64+0x8], R8 ;  /* 0x0000080818007986 */ /* 0x000fe8000c101b08 */
[----:B------:R0:W-:Y:S02]  /*02e0*/  STG.E.64 desc[UR8][R24.64+0x30], R20 ;  /* 0x0000301418007986 */ /* 0x0001e4000c101b08 */
[----:B0-----:R-:W-:Y:S01]  /*02f0*/  MOV R24, R20 ;  /* 0x0000001400187202 */ /* 0x001fe20000000f00 */
[----:B------:R-:W-:Y:S01]  /*0300*/  IMAD.MOV.U32 R25, RZ, RZ, R21 ;  /* 0x000000ffff197224 */ /* 0x000fe200078e0015 */
[----:B------:R-:W-:Y:S06]  /*0310*/  BRA.U !UP0, `(.L_x_0) ;  /* 0x0000003508887547 */ /* 0x000fec000b800000 */
[----:B------:R-:W0:Y:S01]  /*0320*/  LDCU.64 UR6, c[0x0][0x380] ;  /* 0x00007000ff0677ac */ /* 0x000e220008000a00 */
[----:B------:R-:W-:Y:S01]  /*0330*/  IMAD.MOV.U32 R21, RZ, RZ, R4 ;  /* 0x000000ffff157224 */ /* 0x000fe200078e0004 */
[----:B------:R-:W-:Y:S01]  /*0340*/  MOV R13, R19 ;  /* 0x00000013000d7202 */ /* 0x000fe20000000f00 */
[----:B------:R-:W-:Y:S01]  /*0350*/  IMAD.MOV R34, RZ, RZ, -R23 ;  /* 0x000000ffff227224 */ /* 0x000fe200078e0a17 */
[----:B------:R-:W-:Y:S01]  /*0360*/  UIADD3 UR4, UPT, UPT, -UR4, URZ, URZ ;  /* 0x000000ff04047290 */ /* 0x000fe2000fffe1ff */
[----:B------:R-:W-:Y:S02]  /*0370*/  IMAD.MOV.U32 R6, RZ, RZ, R24 ;  /* 0x000000ffff067224 */ /* 0x000fe400078e0018 */
[----:B------:R-:W-:Y:S02]  /*0380*/  IMAD.MOV.U32 R7, RZ, RZ, R25 ;  /* 0x000000ffff077224 */ /* 0x000fe400078e0019 */
[----:B------:R-:W-:Y:S01]  /*0390*/  IMAD.MOV.U32 R33, RZ, RZ, RZ ;  /* 0x000000ffff217224 */ /* 0x000fe200078e00ff */
[----:B0-----:R-:W-:-:S04]  /*03a0*/  UIADD3 UR5, UP0, UPT, UR6, 0x48, URZ ;  /* 0x0000004806057890 */ /* 0x001fc8000ff1e0ff */
[----:B------:R-:W-:Y:S02]  /*03b0*/  UIADD3.X UR6, UPT, UPT, URZ, UR7, URZ, UP0, !UPT ;  /* 0x00000007ff067290 */ /* 0x000fe400087fe4ff */
[----:B------:R-:W-:-:S04]  /*03c0*/  MOV R4, UR5 ;  /* 0x0000000500047c02 */ /* 0x000fc80008000f00 */
[----:B------:R-:W-:-:S07]  /*03d0*/  IMAD.U32 R5, RZ, RZ, UR6 ;  /* 0x00000006ff057e24 */ /* 0x000fce000f8e00ff */
.L_x_75:
[----:B--2---:R-:W2:Y:S01]  /*03e0*/  LDG.E R0, desc[UR8][R4.64+-0x10] ;  /* 0xfffff00804007981 */ /* 0x004ea2000c1e1900 */
[----:B------:R-:W-:Y:S01]  /*03f0*/  UIADD3 UR4, UPT, UPT, UR4, 0x1, URZ ;  /* 0x0000000104047890 */ /* 0x000fe2000fffe0ff */
[----:B------:R-:W-:Y:S03]  /*0400*/  BSSY.RECONVERGENT B0, `(.L_x_1) ;  /* 0x0000345000007945 */ /* 0x000fe60003800200 */
[----:B------:R-:W-:Y:S01]  /*0410*/  UISETP.NE.AND UP0, UPT, UR4, URZ, UPT ;  /* 0x000000ff0400728c */ /* 0x000fe2000bf05270 */
[----:B--2---:R-:W-:-:S04]  /*0420*/  ISETP.NE.AND P0, PT, R0, 0x1, PT ;  /* 0x000000010000780c */ /* 0x004fc80003f05270 */
[----:B------:R-:W-:-:S13]  /*0430*/  ISETP.EQ.OR P0, PT, R34, RZ, P0 ;  /* 0x000000ff2200720c */ /* 0x000fda0000702670 */
[----:B-1-34-:R-:W-:Y:S05]  /*0440*/  @P0 BRA `(.L_x_2) ;  /* 0x0000003400000947 */ /* 0x01afea0003800000 */
[----:B------:R-:W2:Y:S04]  /*0450*/  LDG.E.64 R22, desc[UR8][R4.64+-0x40] ;  /* 0xffffc00804167981 */ /* 0x000ea8000c1e1b00 */
[----:B------:R-:W3:Y:S01]  /*0460*/  LDG.E.64 R18, desc[UR8][R4.64+-0x48] ;  /* 0xffffb80804127981 */ /* 0x000ee2000c1e1b00 */
[----:B------:R-:W-:Y:S01]  /*0470*/  IMAD.MOV.U32 R28, RZ, RZ, 0x0 ;  /* 0x00000000ff1c7424 */ /* 0x000fe200078e00ff */
[----:B------:R-:W-:Y:S01]  /*0480*/  MOV R29, 0x3fd80000 ;  /* 0x3fd80000001d7802 */ /* 0x000fe20000000f00 */
[----:B------:R-:W-:Y:S01]  /*0490*/  BSSY.RECONVERGENT B1, `(.L_x_3) ;  /* 0x000001c000017945 */ /* 0x000fe20003800200 */
[----:B--2---:R-:W-:Y:S02]  /*04a0*/  DADD R24, -R8, R22 ;  /* 0x0000000008187229 */ /* 0x004fe40000000116 */
[----:B---3--:R-:W-:-:S04]  /*04b0*/  DADD R18, -R10, R18 ;  /* 0x000000000a127229 */ /* 0x008fc80000000112 */
[----:B------:R-:W0:Y:S08]  /*04c0*/  F2F.F32.F64 R32, R24 ;  /* 0x0000001800207310 */ /* 0x000e300000301000 */
[----:B------:R-:W1:Y:S01]  /*04d0*/  F2F.F32.F64 R31, R18 ;  /* 0x00000012001f7310 */ /* 0x000e620000301000 */
[----:B0-----:R-:W-:-:S04]  /*04e0*/  FMUL R0, R32, R32 ;  /* 0x0000002020007220 */ /* 0x001fc80000400000 */
[----:B-1----:R-:W-:-:S04]  /*04f0*/  FFMA R0, R31, R31, R0 ;  /* 0x0000001f1f007223 */ /* 0x002fc80000000000 */
[----:B------:R-:W0:Y:S08]  /*0500*/  F2F.F64.F32 R40, R0 ;  /* 0x0000000000287310 */ /* 0x000e300000201800 */
[----:B0-----:R-:W0:Y:S01]  /*0510*/  MUFU.RSQ64H R23, R41 ;  /* 0x0000002900177308 */ /* 0x001e220000001c00 */
[----:B------:R-:W-:-:S05]  /*0520*/  VIADD R22, R41, 0xfcb00000 ;  /* 0xfcb0000029167836 */ /* 0x000fca0000000000 */
[----:B------:R-:W-:Y:S01]  /*0530*/  ISETP.GE.U32.AND P0, PT, R22, 0x7ca00000, PT ;  /* 0x7ca000001600780c */ /* 0x000fe20003f06070 */
[----:B0-----:R-:W-:-:S08]  /*0540*/  DMUL R26, R22, R22 ;  /* 0x00000016161a7228 */ /* 0x001fd00000000000 */
[----:B------:R-:W-:-:S08]  /*0550*/  DFMA R26, R40, -R26, 1 ;  /* 0x3ff00000281a742b */ /* 0x000fd0000000081a */
[----:B------:R-:W-:Y:S02]  /*0560*/  DFMA R24, R26, R28, 0.5 ;  /* 0x3fe000001a18742b */ /* 0x000fe4000000001c */
[----:B------:R-:W-:-:S08]  /*0570*/  DMUL R26, R22, R26 ;  /* 0x0000001a161a7228 */ /* 0x000fd00000000000 */
[----:B------:R-:W-:-:S08]  /*0580*/  DFMA R28, R24, R26, R22 ;  /* 0x0000001a181c722b */ /* 0x000fd00000000016 */
[----:B------:R-:W-:Y:S02]  /*0590*/  DMUL R18, R40, R28 ;  /* 0x0000001c28127228 */ /* 0x000fe40000000000 */
[----:B------:R-:W-:Y:S02]  /*05a0*/  VIADD R27, R29, 0xfff00000 ;  /* 0xfff000001d1b7836 */ /* 0x000fe40000000000 */
[----:B------:R-:W-:-:S04]  /*05b0*/  IMAD.MOV.U32 R26, RZ, RZ, R28 ;  /* 0x000000ffff1a7224 */ /* 0x000fc800078e001c */
[----:B------:R-:W-:-:S08]  /*05c0*/  DFMA R36, R18, -R18, R40 ;  /* 0x800000121224722b */ /* 0x000fd00000000028 */
[----:B------:R-:W-:Y:S01]  /*05d0*/  DFMA R24, R36, R26, R18 ;  /* 0x0000001a2418722b */ /* 0x000fe20000000012 */
[----:B------:R-:W-:Y:S10]  /*05e0*/  @!P0 BRA `(.L_x_4) ;  /* 0x0000000000188947 */ /* 0x000ff40003800000 */
[----:B------:R-:W-:Y:S01]  /*05f0*/  IMAD.MOV.U32 R26, RZ, RZ, R28 ;  /* 0x000000ffff1a7224 */ /* 0x000fe200078e001c */
[----:B------:R-:W-:Y:S02]  /*0600*/  MOV R30, R22 ;  /* 0x00000016001e7202 */ /* 0x000fe40000000f00 */
[----:B------:R-:W-:-:S07]  /*0610*/  MOV R0, 0x630 ;  /* 0x0000063000007802 */ /* 0x000fce0000000f00 */
[----:B------:R-:W-:Y:S05]  /*0620*/  CALL.REL.NOINC `($__internal_1_$__cuda_sm20_dsqrt_rn_f64_mediumpath_v1) ;  /* 0x0000003800f87944 */ /* 0x000fea0003c00000 */
[----:B------:R-:W-:Y:S02]  /*0630*/  IMAD.MOV.U32 R24, RZ, RZ, R26 ;  /* 0x000000ffff187224 */ /* 0x000fe400078e001a */
[----:B------:R-:W-:-:S07]  /*0640*/  IMAD.MOV.U32 R25, RZ, RZ, R27 ;  /* 0x000000ffff197224 */ /* 0x000fce00078e001b */
.L_x_4:
[----:B------:R-:W-:Y:S05]  /*0650*/  BSYNC.RECONVERGENT B1 ;  /* 0x0000000000017941 */ /* 0x000fea0003800200 */
.L_x_3:
[----:B------:R-:W2:Y:S01]  /*0660*/  LDG.E.64 R40, desc[UR8][R4.64+-0x18] ;  /* 0xffffe80804287981 */ /* 0x000ea2000c1e1b00 */
[----:B------:R-:W0:Y:S08]  /*0670*/  F2F.F32.F64 R30, R24 ;  /* 0x00000018001e7310 */ /* 0x000e300000301000 */
[----:B0-----:R-:W0:Y:S01]  /*0680*/  F2F.F64.F32 R22, R30 ;  /* 0x0000001e00167310 */ /* 0x001e220000201800 */
[----:B--2---:R-:W-:-:S08]  /*0690*/  DMUL R18, R40, 0.5 ;  /* 0x3fe0000028127828 */ /* 0x004fd00000000000 */
[----:B------:R-:W-:-:S08]  /*06a0*/  DFMA R18, R6, 0.5, R18 ;  /* 0x3fe000000612782b */ /* 0x000fd00000000012 */
[----:B0-----:R-:W-:-:S14]  /*06b0*/  DSETP.GE.AND P0, PT, R18, R22, PT ;  /* 0x000000161200722a */ /* 0x001fdc0003f06000 */
[----:B------:R-:W-:Y:S05]  /*06c0*/  @!P0 BRA `(.L_x_2) ;  /* 0x0000003000608947 */ /* 0x000fea0003800000 */
[----:B------:R-:W0:Y:S01]  /*06d0*/  S2R R17, SR_CTAID.X ;  /* 0x0000000000117919 */ /* 0x000e220000002500 */
[----:B------:R-:W1:Y:S01]  /*06e0*/  LDC.64 R42, c[0x0][0x390] ;  /* 0x0000e400ff2a7b82 */ /* 0x000e620000000a00 */
[----:B------:R-:W0:Y:S01]  /*06f0*/  LDCU UR5, c[0x0][0x360] ;  /* 0x00006c00ff0577ac */ /* 0x000e220008000800 */
[----:B------:R-:W-:Y:S01]  /*0700*/  FSETP.GT.AND P0, PT, R30, RZ, PT ;  /* 0x000000ff1e00720b */ /* 0x000fe20003f04000 */
[----:B------:R-:W0:Y:S02]  /*0710*/  S2R R0, SR_TID.X ;  /* 0x0000000000007919 */ /* 0x000e240000002100 */
[----:B0-----:R-:W-:-:S04]  /*0720*/  IMAD R23, R17, UR5, R0 ;  /* 0x0000000511177c24 */ /* 0x001fc8000f8e0200 */
[----:B-1----:R-:W-:-:S05]  /*0730*/  IMAD.WIDE R22, R23, 0x60, R42 ;  /* 0x0000006017167825 */ /* 0x002fca00078e022a */
[----:B------:R0:W-:Y:S01]  /*0740*/  STG.E desc[UR8][R22.64+0x5c], R33 ;  /* 0x00005c2116007986 */ /* 0x0001e2000c101908 */
[----:B------:R-:W-:Y:S05]  /*0750*/  @!P0 BRA `(.L_x_5) ;  /* 0x0000002800808947 */ /* 0x000fea0003800000 */
[----:B------:R-:W1:Y:S01]  /*0760*/  LDCU UR5, c[0x0][0x360] ;  /* 0x00006c00ff0577ac */ /* 0x000e620008000800 */
[----:B------:R2:W5:Y:S04]  /*0770*/  LDG.E R38, desc[UR8][R4.64+-0x30] ;  /* 0xffffd00804267981 */ /* 0x000568000c1e1900 */
[----:B------:R2:W5:Y:S01]  /*0780*/  LDG.E.64 R20, desc[UR8][R4.64+-0x38] ;  /* 0xffffc80804147981 */ /* 0x000562000c1e1b00 */
[----:B-1----:R-:W-:-:S04]  /*0790*/  IMAD R17, R17, UR5, R0 ;  /* 0x0000000511117c24 */ /* 0x002fc8000f8e0200 */
[----:B------:R-:W-:-:S05]  /*07a0*/  IMAD.WIDE R42, R17, 0x60, R42 ;  /* 0x00000060112a7825 */ /* 0x000fca00078e022a */
[----:B0-----:R2:W5:Y:S01]  /*07b0*/  LDG.E.64 R22, desc[UR8][R42.64+0x10] ;  /* 0x000010082a167981 */ /* 0x001562000c1e1b00 */
[----:B------:R-:W-:-:S04]  /*07c0*/  FMUL R39, R30, 0.5 ;  /* 0x3f0000001e277820 */ /* 0x000fc80000400000 */
[----:B------:R-:W0:Y:S01]  /*07d0*/  MUFU.RCP R0, R39 ;  /* 0x0000002700007308 */ /* 0x000e220000001000 */
[----:B------:R-:W-:-:S07]  /*07e0*/  FMUL R35, R31, 0.5 ;  /* 0x3f0000001f237820 */ /* 0x000fce0000400000 */
[----:B------:R-:W1:Y:S01]  /*07f0*/  FCHK P0, R35, R39 ;  /* 0x0000002723007302 */ /* 0x000e620000000000 */
[----:B0-----:R-:W-:-:S04]  /*0800*/  FFMA R17, -R39, R0, 1 ;  /* 0x3f80000027117423 */ /* 0x001fc80000000100 */
[----:B------:R-:W-:-:S04]  /*0810*/  FFMA R0, R0, R17, R0 ;  /* 0x0000001100007223 */ /* 0x000fc80000000000 */
[----:B------:R-:W-:Y:S01]  /*0820*/  FFMA R17, R35, R0, RZ ;  /* 0x0000000023117223 */ /* 0x000fe200000000ff */
[----:B------:R-:W-:Y:S03]  /*0830*/  BSSY.RECONVERGENT B1, `(.L_x_6) ;  /* 0x0000009000017945 */ /* 0x000fe60003800200 */
[----:B------:R-:W-:Y:S01]  /*0840*/  FFMA R28, -R39, R17, R35 ;  /* 0x00000011271c7223 */ /* 0x000fe20000000123 */
[----:B------:R-:W-:-:S03]  /*0850*/  FMUL R2, R32, 0.5 ;  /* 0x3f00000020027820 */ /* 0x000fc60000400000 */
[----:B------:R-:W-:Y:S01]  /*0860*/  FFMA R28, R0, R28, R17 ;  /* 0x0000001c001c7223 */ /* 0x000fe20000000011 */
[----:B-12---:R-:W-:Y:S06]  /*0870*/  @!P0 BRA `(.L_x_7) ;  /* 0x0000000000108947 */ /* 0x006fec0003800000 */
[----:B------:R-:W-:Y:S01]  /*0880*/  IMAD.MOV.U32 R36, RZ, RZ, R39 ;  /* 0x000000ffff247224 */ /* 0x000fe200078e0027 */
[----:B------:R-:W-:-:S07]  /*0890*/  MOV R24, 0x8b0 ;  /* 0x000008b000187802 */ /* 0x000fce0000000f00 */
[----:B-----5:R-:W-:Y:S05]  /*08a0*/  CALL.REL.NOINC `($__internal_2_$__cuda_sm3x_div_rn_noftz_f32_slowpath) ;  /* 0x0000003c00007944 */ /* 0x020fea0003c00000 */
[----:B------:R-:W-:-:S07]  /*08b0*/  MOV R28, R0 ;  /* 0x00000000001c7202 */ /* 0x000fce0000000f00 */
.L_x_7:
[----:B------:R-:W-:Y:S05]  /*08c0*/  BSYNC.RECONVERGENT B1 ;  /* 0x0000000000017941 */ /* 0x000fea0003800200 */
.L_x_6:
[----:B------:R-:W0:Y:S01]  /*08d0*/  MUFU.RCP R0, R39 ;  /* 0x0000002700007308 */ /* 0x000e220000001000 */
[----:B------:R-:W-:Y:S07]  /*08e0*/  BSSY.RECONVERGENT B1, `(.L_x_8) ;  /* 0x000000d000017945 */ /* 0x000fee0003800200 */
[----:B------:R-:W1:Y:S01]  /*08f0*/  FCHK P0, R2, R39 ;  /* 0x0000002702007302 */ /* 0x000e620000000000 */
[----:B0-----:R-:W-:-:S04]  /*0900*/  FFMA R17, -R39, R0, 1 ;  /* 0x3f80000027117423 */ /* 0x001fc80000000100 */
[----:B------:R-:W-:-:S04]  /*0910*/  FFMA R24, R0, R17, R0 ;  /* 0x0000001100187223 */ /* 0x000fc80000000000 */
[----:B------:R-:W-:-:S04]  /*0920*/  FFMA R29, R2, R24, RZ ;  /* 0x00000018021d7223 */ /* 0x000fc800000000ff */
[----:B------:R-:W-:-:S04]  /*0930*/  FFMA R0, -R39, R29, R2 ;  /* 0x0000001d27007223 */ /* 0x000fc80000000102 */
[----:B------:R-:W-:Y:S01]  /*0940*/  FFMA R29, R24, R0, R29 ;  /* 0x00000000181d7223 */ /* 0x000fe2000000001d */
[----:B-1----:R-:W-:Y:S06]  /*0950*/  @!P0 BRA `(.L_x_9) ;  /* 0x0000000000148947 */ /* 0x002fec0003800000 */
[----:B------:R-:W-:Y:S01]  /*0960*/  IMAD.MOV.U32 R35, RZ, RZ, R2 ;  /* 0x000000ffff237224 */ /* 0x000fe200078e0002 */
[----:B------:R-:W-:Y:S01]  /*0970*/  MOV R24, 0x9a0 ;  /* 0x000009a000187802 */ /* 0x000fe20000000f00 */
[----:B------:R-:W-:-:S07]  /*0980*/  IMAD.MOV.U32 R36, RZ, RZ, R39 ;  /* 0x000000ffff247224 */ /* 0x000fce00078e0027 */
[----:B-----5:R-:W-:Y:S05]  /*0990*/  CALL.REL.NOINC `($__internal_2_$__cuda_sm3x_div_rn_noftz_f32_slowpath) ;  /* 0x0000003800c47944 */ /* 0x020fea0003c00000 */
[----:B------:R-:W-:-:S07]  /*09a0*/  IMAD.MOV.U32 R29, RZ, RZ, R0 ;  /* 0x000000ffff1d7224 */ /* 0x000fce00078e0000 */
.L_x_9:
[----:B------:R-:W-:Y:S05]  /*09b0*/  BSYNC.RECONVERGENT B1 ;  /* 0x0000000000017941 */ /* 0x000fea0003800200 */
.L_x_8:
[----:B-----5:R-:W-:Y:S01]  /*09c0*/  FADD R36, R22, R20 ;  /* 0x0000001416247221 */ /* 0x020fe20000000000 */
[-C--:B------:R-:W-:Y:S01]  /*09d0*/  FMUL R38, R38, R29.reuse ;  /* 0x0000001d26267220 */ /* 0x080fe20000400000 */
[----:B------:R-:W-:Y:S01]  /*09e0*/  FMUL R0, R12, R29 ;  /* 0x0000001d0c007220 */ /* 0x000fe20000400000 */
[----:B------:R-:W-:Y:S01]  /*09f0*/  BSSY.RECONVERGENT B1, `(.L_x_10) ;  /* 0x0000013000017945 */ /* 0x000fe20003800200 */
[----:B------:R-:W0:Y:S01]  /*0a00*/  MUFU.RCP R25, R36 ;  /* 0x0000002400197308 */ /* 0x000e220000001000 */
[-C--:B------:R-:W-:Y:S01]  /*0a10*/  FFMA R21, R21, R28.reuse, R38 ;  /* 0x0000001c15157223 */ /* 0x080fe20000000026 */
[----:B------:R-:W-:-:S03]  /*0a20*/  FFMA R39, R23, R28, R0 ;  /* 0x0000001c17277223 */ /* 0x000fc60000000000 */
[----:B------:R-:W-:Y:S01]  /*0a30*/  FMUL R17, R20, R21 ;  /* 0x0000001514117220 */ /* 0x000fe20000400000 */
[----:B------:R-:W-:Y:S01]  /*0a40*/  FADD R35, R39, -R21 ;  /* 0x8000001527237221 */ /* 0x000fe20000000000 */
[----:B------:R-:W-:Y:S02]  /*0a50*/  MOV R21, R36 ;  /* 0x0000002400157202 */ /* 0x000fe40000000f00 */
[----:B------:R-:W-:-:S04]  /*0a60*/  FFMA R17, R22, R39, R17 ;  /* 0x0000002716117223 */ /* 0x000fc80000000011 */
[----:B------:R-:W-:-:S04]  /*0a70*/  FFMA R35, -R20, R35, R17 ;  /* 0x0000002314237223 */ /* 0x000fc80000000111 */
[----:B------:R-:W1:Y:S01]  /*0a80*/  FCHK P0, R35, R36 ;  /* 0x0000002423007302 */ /* 0x000e620000000000 */
[----:B0-----:R-:W-:-:S04]  /*0a90*/  FFMA R0, -R36, R25, 1 ;  /* 0x3f80000024007423 */ /* 0x001fc80000000119 */
[----:B------:R-:W-:-:S04]  /*0aa0*/  FFMA R0, R25, R0, R25 ;  /* 0x0000000019007223 */ /* 0x000fc80000000019 */
[----:B------:R-:W-:-:S04]  /*0ab0*/  FFMA R17, R35, R0, RZ ;  /* 0x0000000023117223 */ /* 0x000fc800000000ff */
[----:B------:R-:W-:-:S04]  /*0ac0*/  FFMA R2, -R36, R17, R35 ;  /* 0x0000001124027223 */ /* 0x000fc80000000123 */
[----:B------:R-:W-:Y:S01]  /*0ad0*/  FFMA R2, R0, R2, R17 ;  /* 0x0000000200027223 */ /* 0x000fe20000000011 */
[----:B-1----:R-:W-:Y:S06]  /*0ae0*/  @!P0 BRA `(.L_x_11) ;  /* 0x00000000000c8947 */ /* 0x002fec0003800000 */
[----:B------:R-:W-:-:S07]  /*0af0*/  MOV R24, 0xb10 ;  /* 0x00000b1000187802 */ /* 0x000fce0000000f00 */
[----:B------:R-:W-:Y:S05]  /*0b00*/  CALL.REL.NOINC `($__internal_2_$__cuda_sm3x_div_rn_noftz_f32_slowpath) ;  /* 0x0000003800687944 */ /* 0x000fea0003c00000 */
[----:B------:R-:W-:-:S07]  /*0b10*/  IMAD.MOV.U32 R2, RZ, RZ, R0 ;  /* 0x000000ffff027224 */ /* 0x000fce00078e0000 */
.L_x_11:
[----:B------:R-:W-:Y:S05]  /*0b20*/  BSYNC.RECONVERGENT B1 ;  /* 0x0000000000017941 */ /* 0x000fea0003800200 */
.L_x_10:
[----:B------:R-:W2:Y:S02]  /*0b30*/  LDG.E R0, desc[UR8][R4.64+-0xc] ;  /* 0xfffff40804007981 */ /* 0x000ea4000c1e1900 */
[----:B--2---:R-:W-:-:S04]  /*0b40*/  ISETP.NE.AND P0, PT, R0, 0x1, PT ;  /* 0x000000010000780c */ /* 0x004fc80003f05270 */
[----:B------:R-:W-:-:S13]  /*0b50*/  ISETP.NE.OR P1, PT, R3, RZ, P0 ;  /* 0x000000ff0300720c */ /* 0x000fda0000725670 */
[----:B------:R-:W-:Y:S05]  /*0b60*/  @P1 BRA `(.L_x_12) ;  /* 0x0000000c00b01947 */ /* 0x000fea0003800000 */
[----:B------:R-:W-:-:S13]  /*0b70*/  FSETP.GT.AND P0, PT, R22, R20, PT ;  /* 0x000000141600720b */ /* 0x000fda0003f04000 */
[----:B------:R-:W-:Y:S05]  /*0b80*/  @!P0 BRA `(.L_x_13) ;  /* 0x0000000400bc8947 */ /* 0x000fea0003800000 */
[----:B------:R-:W-:Y:S01]  /*0b90*/  FADD R2, -R39, R2 ;  /* 0x0000000227027221 */ /* 0x000fe20000000100 */
[----:B------:R-:W-:Y:S01]  /*0ba0*/  DADD R18, -RZ, |R6| ;  /* 0x00000000ff127229 */ /* 0x000fe20000000506 */
[----:B------:R-:W-:Y:S01]  /*0bb0*/  BSSY.RECONVERGENT B1, `(.L_x_14) ;  /* 0x0000008000017945 */ /* 0x000fe20003800200 */
[----:B------:R-:W-:Y:S01]  /*0bc0*/  MOV R0, 0xc30 ;  /* 0x00000c3000007802 */ /* 0x000fe20000000f00 */
[C---:B------:R-:W-:Y:S01]  /*0bd0*/  FFMA R23, R2.reuse, R28, R23 ;  /* 0x0000001c02177223 */ /* 0x040fe20000000017 */
[----:B------:R-:W-:-:S04]  /*0be0*/  FFMA R12, R2, R29, R12 ;  /* 0x0000001d020c7223 */ /* 0x000fc8000000000c */
[----:B------:R0:W-:Y:S02]  /*0bf0*/  STG.E desc[UR8][R42.64+0x14], R23 ;  /* 0x000014172a007986 */ /* 0x0001e4000c101908 */
[----:B------:R-:W-:Y:S02]  /*0c00*/  IMAD.MOV.U32 R17, RZ, RZ, R19 ;  /* 0x000000ffff117224 */ /* 0x000fe400078e0013 */
[----:B------:R0:W-:Y:S05]  /*0c10*/  STG.E desc[UR8][R42.64+0x18], R12 ;  /* 0x0000180c2a007986 */ /* 0x0001ea000c101908 */
[----:B0-----:R-:W-:Y:S05]  /*0c20*/  CALL.REL.NOINC `($CollideBodies$__internal_accurate_pow) ;  /* 0x0000003c00b87944 */ /* 0x001fea0003c00000 */
[----:B------:R-:W-:Y:S05]  /*0c30*/  BSYNC.RECONVERGENT B1 ;  /* 0x0000000000017941 */ /* 0x000fea0003800200 */
.L_x_14:
[C---:B------:R-:W-:Y:S01]  /*0c40*/  DADD R18, R6.reuse, 2 ;  /* 0x4000000006127429 */ /* 0x040fe20000000000 */
[----:B------:R-:W-:Y:S01]  /*0c50*/  BSSY.RECONVERGENT B1, `(.L_x_15) ;  /* 0x000000d000017945 */ /* 0x000fe20003800200 */
[----:B------:R-:W-:-:S08]  /*0c60*/  DSETP.NEU.AND P0, PT, R6, RZ, PT ;  /* 0x000000ff0600722a */ /* 0x000fd00003f0d000 */
[----:B------:R-:W-:Y:S02]  /*0c70*/  LOP3.LUT R18, R19, 0x7ff00000, RZ, 0xc0, !PT ;  /* 0x7ff0000013127812 */ /* 0x000fe400078ec0ff */
[----:B------:R-:W-:Y:S02]  /*0c80*/  FSEL R19, R30, RZ, P0 ;  /* 0x000000ff1e137208 */ /* 0x000fe40000000000 */
[----:B------:R-:W-:Y:S02]  /*0c90*/  ISETP.NE.AND P1, PT, R18, 0x7ff00000, PT ;  /* 0x7ff000001200780c */ /* 0x000fe40003f25270 */
[----:B------:R-:W-:-:S11]  /*0ca0*/  FSEL R18, R17, RZ, P0 ;  /* 0x000000ff11127208 */ /* 0x000fd60000000000 */
[----:B------:R-:W-:Y:S05]  /*0cb0*/  @P1 BRA `(.L_x_16) ;  /* 0x0000000000181947 */ /* 0x000fea0003800000 */
[----:B------:R-:W-:-:S14]  /*0cc0*/  DSETP.NAN.AND P0, PT, R6, R6, PT ;  /* 0x000000060600722a */ /* 0x000fdc0003f08000 */
[----:B------:R-:W-:Y:S01]  /*0cd0*/  @P0 DADD R18, R6, 2 ;  /* 0x4000000006120429 */ /* 0x000fe20000000000 */
[----:B------:R-:W-:Y:S10]  /*0ce0*/  @P0 BRA `(.L_x_16) ;  /* 0x00000000000c0947 */ /* 0x000ff40003800000 */
[----:B------:R-:W-:-:S14]  /*0cf0*/  DSETP.NEU.AND P0, PT, |R6|, +INF , PT ;  /* 0x7ff000000600742a */ /* 0x000fdc0003f0d200 */
[----:B------:R-:W-:Y:S01]  /*0d00*/  @!P0 IMAD.MOV.U32 R18, RZ, RZ, 0x0 ;  /* 0x00000000ff128424 */ /* 0x000fe200078e00ff */
[----:B------:R-:W-:-:S07]  /*0d10*/  @!P0 MOV R19, 0x7ff00000 ;  /* 0x7ff0000000138802 */ /* 0x000fce0000000f00 */
.L_x_16:
[----:B------:R-:W-:Y:S05]  /*0d20*/  BSYNC.RECONVERGENT B1 ;  /* 0x0000000000017941 */ /* 0x000fea0003800200 */
.L_x_15:
[----:B------:R-:W-:Y:S01]  /*0d30*/  UMOV UR6, 0x54442d11 ;  /* 0x54442d1100067882 */ /* 0x000fe20000000000 */
[----:B------:R-:W-:Y:S01]  /*0d40*/  UMOV UR7, 0x400921fb ;  /* 0x400921fb00077882 */ /* 0x000fe20000000000 */
[----:B------:R-:W-:Y:S01]  /*0d50*/  DSETP.NEU.AND P0, PT, R6, 1, PT ;  /* 0x3ff000000600742a */ /* 0x000fe20003f0d000 */
[----:B------:R-:W-:Y:S01]  /*0d60*/  BSSY.RECONVERGENT B1, `(.L_x_17) ;  /* 0x0000009000017945 */ /* 0x000fe20003800200 */
[----:B------:R-:W-:Y:S01]  /*0d70*/  DMUL R18, R18, UR6 ;  /* 0x0000000612127c28 */ /* 0x000fe20008000000 */
[----:B------:R-:W-:-:S09]  /*0d80*/  MOV R0, 0xdf0 ;  /* 0x00000df000007802 */ /* 0x000fd20000000f00 */
[----:B------:R-:W-:Y:S02]  /*0d90*/  FSEL R6, R18, 3.37027871539200000000e+12, P0 ;  /* 0x54442d1112067808 */ /* 0x000fe40000000000 */
[----:B------:R-:W-:Y:S01]  /*0da0*/  FSEL R7, R19, 2.1426990032196044922, P0 ;  /* 0x400921fb13077808 */ /* 0x000fe20000000000 */
[----:B------:R-:W-:-:S03]  /*0db0*/  DADD R18, -RZ, |R40| ;  /* 0x00000000ff127229 */ /* 0x000fc60000000528 */
[----:B------:R0:W1:Y:S07]  /*0dc0*/  F2F.F32.F64 R2, R6 ;  /* 0x0000000600027310 */ /* 0x00006e0000301000 */
[----:B------:R-:W-:-:S07]  /*0dd0*/  IMAD.MOV.U32 R17, RZ, RZ, R19 ;  /* 0x000000ffff117224 */ /* 0x000fce00078e0013 */
[----:B01----:R-:W-:Y:S05]  /*0de0*/  CALL.REL.NOINC `($CollideBodies$__internal_accurate_pow) ;  /* 0x0000003c00487944 */ /* 0x003fea0003c00000 */
[----:B------:R-:W-:Y:S05]  /*0df0*/  BSYNC.RECONVERGENT B1 ;  /* 0x0000000000017941 */ /* 0x000fea0003800200 */
.L_x_17:
[C---:B------:R-:W-:Y:S01]  /*0e00*/  DADD R6, R40.reuse, 2 ;  /* 0x4000000028067429 */ /* 0x040fe20000000000 */
[----:B------:R-:W0:Y:S01]  /*0e10*/  MUFU.RCP64H R23, 3.1415920257568359375 ;  /* 0x400921fb00177908 */ /* 0x000e220000001800 */
[----:B------:R-:W-:Y:S01]  /*0e20*/  DSETP.NEU.AND P0, PT, R40, RZ, PT ;  /* 0x000000ff2800722a */ /* 0x000fe20003f0d000 */
[----:B------:R-:W-:Y:S01]  /*0e30*/  UMOV UR6, 0x54442d11 ;  /* 0x54442d1100067882 */ /* 0x000fe20000000000 */
[----:B------:R-:W-:-:S06]  /*0e40*/  UMOV UR7, 0x400921fb ;  /* 0x400921fb00077882 */ /* 0x000fcc0000000000 */
[----:B------:R-:W-:Y:S02]  /*0e50*/  LOP3.LUT R6, R7, 0x7ff00000, RZ, 0xc0, !PT ;  /* 0x7ff0000007067812 */ /* 0x000fe400078ec0ff */
[----:B------:R-:W-:Y:S02]  /*0e60*/  FSEL R7, R30, RZ, P0 ;  /* 0x000000ff1e077208 */ /* 0x000fe40000000000 */
[----:B------:R-:W-:Y:S02]  /*0e70*/  ISETP.NE.AND P1, PT, R6, 0x7ff00000, PT ;  /* 0x7ff000000600780c */ /* 0x000fe40003f25270 */
[----:B------:R-:W-:-:S11]  /*0e80*/  FSEL R6, R17, RZ, P0 ;  /* 0x000000ff11067208 */ /* 0x000fd60000000000 */
[----:B0-----:R-:W-:Y:S05]  /*0e90*/  @P1 BRA `(.L_x_18) ;  /* 0x0000000000181947 */ /* 0x001fea0003800000 */
[----:B------:R-:W-:-:S14]  /*0ea0*/  DSETP.NAN.AND P0, PT, R40, R40, PT ;  /* 0x000000282800722a */ /* 0x000fdc0003f08000 */
[----:B------:R-:W-:Y:S01]  /*0eb0*/  @P0 DADD R6, R40, 2 ;  /* 0x4000000028060429 */ /* 0x000fe20000000000 */
[----:B------:R-:W-:Y:S10]  /*0ec0*/  @P0 BRA `(.L_x_18) ;  /* 0x00000000000c0947 */ /* 0x000ff40003800000 */
[----:B------:R-:W-:-:S14]  /*0ed0*/  DSETP.NEU.AND P0, PT, |R40|, +INF , PT ;  /* 0x7ff000002800742a */ /* 0x000fdc0003f0d200 */
[----:B------:R-:W-:Y:S02]  /*0ee0*/  @!P0 IMAD.MOV.U32 R6, RZ, RZ, 0x0 ;  /* 0x00000000ff068424 */ /* 0x000fe400078e00ff */
[----:B------:R-:W-:-:S07]  /*0ef0*/  @!P0 IMAD.MOV.U32 R7, RZ, RZ, 0x7ff00000 ;  /* 0x7ff00000ff078424 */ /* 0x000fce00078e00ff */
.L_x_18:
[----:B------:R-:W-:Y:S01]  /*0f00*/  DMUL R18, R6, UR6 ;  /* 0x0000000606127c28 */ /* 0x000fe20008000000 */
[----:B------:R-:W-:Y:S01]  /*0f10*/  IMAD.MOV.U32 R22, RZ, RZ, 0x1 ;  /* 0x00000001ff167424 */ /* 0x000fe200078e00ff */
[----:B------:R-:W-:Y:S01]  /*0f20*/  MOV R6, 0x54442d11 ;  /* 0x54442d1100067802 */ /* 0x000fe20000000f00 */
[----:B------:R-:W-:Y:S01]  /*0f30*/  IMAD.MOV.U32 R7, RZ, RZ, 0x400921fb ;  /* 0x400921fbff077424 */ /* 0x000fe200078e00ff */
[----:B------:R-:W-:Y:S01]  /*0f40*/  DSETP.NEU.AND P0, PT, R40, 1, PT ;  /* 0x3ff000002800742a */ /* 0x000fe20003f0d000 */
[----:B------:R-:W-:Y:S04]  /*0f50*/  BSSY.RECONVERGENT B1, `(.L_x_19) ;  /* 0x0000016000017945 */ /* 0x000fe80003800200 */
[----:B------:R-:W-:Y:S01]  /*0f60*/  DFMA R24, R22, -R6, 1 ;  /* 0x3ff000001618742b */ /* 0x000fe20000000806 */
[----:B------:R-:W-:-:S02]  /*0f70*/  FSEL R27, R19, 2.1426990032196044922, P0 ;  /* 0x400921fb131b7808 */ /* 0x000fc40000000000 */
[----:B------:R-:W-:-:S04]  /*0f80*/  FSEL R26, R18, 3.37027871539200000000e+12, P0 ;  /* 0x54442d11121a7808 */ /* 0x000fc80000000000 */
[----:B------:R-:W0:Y:S01]  /*0f90*/  F2F.F32.F64 R27, R26 ;  /* 0x0000001a001b7310 */ /* 0x000e220000301000 */
[----:B------:R-:W-:-:S08]  /*0fa0*/  DFMA R24, R24, R24, R24 ;  /* 0x000000181818722b */ /* 0x000fd00000000018 */
[----:B------:R-:W-:Y:S01]  /*0fb0*/  DFMA R24, R22, R24, R22 ;  /* 0x000000181618722b */ /* 0x000fe20000000016 */
[----:B0-----:R-:W-:-:S07]  /*0fc0*/  FADD R2, R2, R27 ;  /* 0x0000001b02027221 */ /* 0x001fce0000000000 */
[C---:B------:R-:W-:Y:S01]  /*0fd0*/  DFMA R18, R24.reuse, -R6, 1 ;  /* 0x3ff000001812742b */ /* 0x040fe20000000806 */
[----:B------:R-:W0:Y:S07]  /*0fe0*/  F2F.F64.F32 R36, R2 ;  /* 0x0000000200247310 */ /* 0x000e2e0000201800 */
[----:B------:R-:W-:-:S08]  /*0ff0*/  DFMA R18, R24, R18, R24 ;  /* 0x000000121812722b */ /* 0x000fd00000000018 */
[----:B0-----:R-:W-:Y:S01]  /*1000*/  DMUL R40, R36, R18 ;  /* 0x0000001224287228 */ /* 0x001fe20000000000 */
[----:B------:R-:W-:-:S07]  /*1010*/  FSETP.GEU.AND P1, PT, |R37|, 6.5827683646048100446e-37, PT ;  /* 0x036000002500780b */ /* 0x000fce0003f2e200 */
[----:B------:R-:W-:-:S08]  /*1020*/  DFMA R6, R40, -R6, R36 ;  /* 0x800000062806722b */ /* 0x000fd00000000024 */
[----:B------:R-:W-:-:S10]  /*1030*/  DFMA R40, R18, R6, R40 ;  /* 0x000000061228722b */ /* 0x000fd40000000028 */
[----:B------:R-:W-:-:S05]  /*1040*/  FFMA R0, RZ, 2.1426990032196044922, R41 ;  /* 0x400921fbff007823 */ /* 0x000fca0000000029 */
[----:B------:R-:W-:-:S13]  /*1050*/  FSETP.GT.AND P0, PT, |R0|, 1.469367938527859385e-39, PT ;  /* 0x001000000000780b */ /* 0x000fda0003f04200 */
[----:B------:R-:W-:Y:S05]  /*1060*/  @P0 BRA P1, `(.L_x_20) ;  /* 0x0000000000100947 */ /* 0x000fea0000800000 */
[----:B------:R-:W-:Y:S01]  /*1070*/  IMAD.MOV.U32 R46, RZ, RZ, 0x54442d11 ;  /* 0x54442d11ff2e7424 */ /* 0x000fe200078e00ff */
[----:B------:R-:W-:Y:S02]  /*1080*/  MOV R19, 0x400921fb ;  /* 0x400921fb00137802 */ /* 0x000fe40000000f00 */
[----:B------:R-:W-:-:S07]  /*1090*/  MOV R0, 0x10b0 ;  /* 0x000010b000007802 */ /* 0x000fce0000000f00 */
[----:B------:R-:W-:Y:S05]  /*10a0*/  CALL.REL.NOINC `($__internal_0_$__cuda_sm20_div_rn_f64_full) ;  /* 0x0000002800e07944 */ /* 0x000fea0003c00000 */
.L_x_20:
[----:B------:R-:W-:Y:S05]  /*10b0*/  BSYNC.RECONVERGENT B1 ;  /* 0x0000000000017941 */ /* 0x000fea0003800200 */
.L_x_19:
[----:B------:R-:W0:Y:S01]  /*10c0*/  MUFU.RSQ64H R31, R41 ;  /* 0x00000029001f7308 */ /* 0x000e220000001c00 */
[----:B------:R-:W-:Y:S01]  /*10d0*/  VIADD R30, R41, 0xfcb00000 ;  /* 0xfcb00000291e7836 */ /* 0x000fe20000000000 */
[----:B------:R-:W-:Y:S01]  /*10e0*/  BSSY.RECONVERGENT B1, `(.L_x_21) ;  /* 0x0000014000017945 */ /* 0x000fe20003800200 */
[----:B------:R-:W-:Y:S02]  /*10f0*/  IMAD.MOV.U32 R18, RZ, RZ, 0x0 ;  /* 0x00000000ff127424 */ /* 0x000fe400078e00ff */
[----:B------:R-:W-:Y:S01]  /*1100*/  IMAD.MOV.U32 R19, RZ, RZ, 0x3fd80000 ;  /* 0x3fd80000ff137424 */ /* 0x000fe200078e00ff */
[----:B------:R-:W-:Y:S01]  /*1110*/  ISETP.GE.U32.AND P0, PT, R30, 0x7ca00000, PT ;  /* 0x7ca000001e00780c */ /* 0x000fe20003f06070 */
[----:B0-----:R-:W-:-:S08]  /*1120*/  DMUL R6, R30, R30 ;  /* 0x0000001e1e067228 */ /* 0x001fd00000000000 */
[----:B------:R-:W-:-:S08]  /*1130*/  DFMA R6, -R6, R40, 1 ;  /* 0x3ff000000606742b */ /* 0x000fd00000000128 */
[----:B------:R-:W-:Y:S02]  /*1140*/  DFMA R18, R6, R18, 0.5 ;  /* 0x3fe000000612742b */ /* 0x000fe40000000012 */
[----:B------:R-:W-:-:S08]  /*1150*/  DMUL R6, R30, R6 ;  /* 0x000000061e067228 */ /* 0x000fd00000000000 */
[----:B------:R-:W-:-:S08]  /*1160*/  DFMA R6, R18, R6, R30 ;  /* 0x000000061206722b */ /* 0x000fd0000000001e */
[----:B------:R-:W-:Y:S02]  /*1170*/  DMUL R18, R6, R40 ;  /* 0x0000002806127228 */ /* 0x000fe40000000000 */
[----:B------:R-:W-:Y:S01]  /*1180*/  IADD3 R27, PT, PT, R7, -0x100000, RZ ;  /* 0xfff00000071b7810 */ /* 0x000fe20007ffe0ff */
[----:B------:R-:W-:-:S05]  /*1190*/  IMAD.MOV.U32 R26, RZ, RZ, R6 ;  /* 0x000000ffff1a7224 */ /* 0x000fca00078e0006 */
[----:B------:R-:W-:-:S08]  /*11a0*/  DFMA R36, R18, -R18, R40 ;  /* 0x800000121224722b */ /* 0x000fd00000000028 */
[----:B------:R-:W-:Y:S01]  /*11b0*/  DFMA R22, R36, R26, R18 ;  /* 0x0000001a2416722b */ /* 0x000fe20000000012 */
[----:B------:R-:W-:Y:S10]  /*11c0*/  @!P0 BRA `(.L_x_22) ;  /* 0x0000000000148947 */ /* 0x000ff40003800000 */
[----:B------:R-:W-:Y:S01]  /*11d0*/  IMAD.MOV.U32 R26, RZ, RZ, R6 ;  /* 0x000000ffff1a7224 */ /* 0x000fe200078e0006 */
[----:B------:R-:W-:-:S07]  /*11e0*/  MOV R0, 0x1200 ;  /* 0x0000120000007802 */ /* 0x000fce0000000f00 */
[----:B------:R-:W-:Y:S05]  /*11f0*/  CALL.REL.NOINC `($__internal_1_$__cuda_sm20_dsqrt_rn_f64_mediumpath_v1) ;  /* 0x0000003000047944 */ /* 0x000fea0003c00000 */
[----:B------:R-:W-:Y:S01]  /*1200*/  IMAD.MOV.U32 R22, RZ, RZ, R26 ;  /* 0x000000ffff167224 */ /* 0x000fe200078e001a */
[----:B------:R-:W-:-:S07]  /*1210*/  MOV R23, R27 ;  /* 0x0000001b00177202 */ /* 0x000fce0000000f00 */
.L_x_22:
[----:B------:R-:W-:Y:S05]  /*1220*/  BSYNC.RECONVERGENT B1 ;  /* 0x0000000000017941 */ /* 0x000fea0003800200 */
.L_x_21:
[----:B------:R0:W-:Y:S01]  /*1230*/  STG.E.64 desc[UR8][R42.64+0x30], R22 ;  /* 0x000030162a007986 */ /* 0x0001e2000c101b08 */
[----:B------:R-:W-:Y:S02]  /*1240*/  IMAD.MOV.U32 R6, RZ, RZ, R22 ;  /* 0x000000ffff067224 */ /* 0x000fe400078e0016 */
[----:B------:R-:W-:Y:S01]  /*1250*/  IMAD.MOV.U32 R7, RZ, RZ, R23 ;  /* 0x000000ffff077224 */ /* 0x000fe200078e0017 */
[----:B------:R0:W-:Y:S01]  /*1260*/  STG.E desc[UR8][R42.64+0x10], R21 ;  /* 0x000010152a007986 */ /* 0x0001e2000c101908 */
[----:B------:R-:W-:Y:S05]  /*1270*/  BRA `(.L_x_2) ;  /* 0x0000002400747947 */ /* 0x000fea0003800000 */
.L_x_13:
[----:B------:R-:W-:-:S13]  /*1280*/  FSETP.NEU.AND P0, PT, R22, R20, PT ;  /* 0x000000141600720b */ /* 0x000fda0003f0d000 */
[----:B------:R-:W-:Y:S05]  /*1290*/  @P0 BRA `(.L_x_23) ;  /* 0x0000000400d80947 */ /* 0x000fea0003800000 */
[----:B------:R-:W2:Y:S02]  /*12a0*/  LDG.E.64 R18, desc[UR8][R4.64] ;  /* 0x0000000804127981 */ /* 0x000ea4000c1e1b00 */
[----:B--2---:R-:W-:-:S04]  /*12b0*/  ISETP.GT.U32.AND P0, PT, R14, R18, PT ;  /* 0x000000120e00720c */ /* 0x004fc80003f04070 */
[----:B------:R-:W-:-:S13]  /*12c0*/  ISETP.GT.AND.EX P0, PT, R15, R19, PT, P0 ;  /* 0x000000130f00720c */ /* 0x000fda0003f04300 */
        /* <DEDUP_REMOVED lines=12> */
.L_x_25:
        /* <DEDUP_REMOVED lines=12> */
[----:B------:R-:W-:Y:S01]  /*1450*/  @!P0 MOV R18, 0x0 ;  /* 0x0000000000128802 */ /* 0x000fe20000000f00 */
[----:B------:R-:W-:-:S07]  /*1460*/  @!P0 IMAD.MOV.U32 R19, RZ, RZ, 0x7ff00000 ;  /* 0x7ff00000ff138424 */ /* 0x000fce00078e00ff */
.L_x_27:
[----:B------:R-:W-:Y:S05]  /*1470*/  BSYNC.RECONVERGENT B1 ;  /* 0x0000000000017941 */ /* 0x000fea0003800200 */
.L_x_26:
        /* <DEDUP_REMOVED lines=13> */
.L_x_28:
        /* <DEDUP_REMOVED lines=14> */
[----:B------:R-:W-:Y:S01]  /*1630*/  @!P0 IMAD.MOV.U32 R6, RZ, RZ, 0x0 ;  /* 0x00000000ff068424 */ /* 0x000fe200078e00ff */
[----:B------:R-:W-:-:S07]  /*1640*/  @!P0 MOV R7, 0x7ff00000 ;  /* 0x7ff0000000078802 */ /* 0x000fce0000000f00 */
.L_x_29:
[----:B------:R-:W-:Y:S01]  /*1650*/  DMUL R18, R6, UR6 ;  /* 0x0000000606127c28 */ /* 0x000fe20008000000 */
[----:B------:R-:W-:Y:S01]  /*1660*/  IMAD.MOV.U32 R22, RZ, RZ, 0x1 ;  /* 0x00000001ff167424 */ /* 0x000fe200078e00ff */
[----:B------:R-:W-:Y:S01]  /*1670*/  DSETP.NEU.AND P0, PT, R40, 1, PT ;  /* 0x3ff000002800742a */ /* 0x000fe20003f0d000 */
[----:B------:R-:W-:Y:S01]  /*1680*/  IMAD.MOV.U32 R6, RZ, RZ, 0x54442d11 ;  /* 0x54442d11ff067424 */ /* 0x000fe200078e00ff */
[----:B------:R-:W-:Y:S01]  /*1690*/  BSSY.RECONVERGENT B1, `(.L_x_30) ;  /* 0x0000017000017945 */ /* 0x000fe20003800200 */
[----:B------:R-:W-:-:S05]  /*16a0*/  IMAD.MOV.U32 R7, RZ, RZ, 0x400921fb ;  /* 0x400921fbff077424 */ /* 0x000fca00078e00ff */
[----:B------:R-:W-:Y:S01]  /*16b0*/  FSEL R19, R19, 2.1426990032196044922, P0 ;  /* 0x400921fb13137808 */ /* 0x000fe20000000000 */
[----:B------:R-:W-:Y:S01]  /*16c0*/  DFMA R24, R22, -R6, 1 ;  /* 0x3ff000001618742b */ /* 0x000fe20000000806 */
[----:B------:R-:W-:-:S04]  /*16d0*/  FSEL R18, R18, 3.37027871539200000000e+12, P0 ;  /* 0x54442d1112127808 */ /* 0x000fc80000000000 */
[----:B------:R-:W0:Y:S03]  /*16e0*/  F2F.F32.F64 R19, R18 ;  /* 0x0000001200137310 */ /* 0x000e260000301000 */
        /* <DEDUP_REMOVED lines=13> */
[----:B------:R-:W-:Y:S01]  /*17c0*/  MOV R46, 0x54442d11 ;  /* 0x54442d11002e7802 */ /* 0x000fe20000000f00 */
[----:B------:R-:W-:Y:S01]  /*17d0*/  IMAD.MOV.U32 R19, RZ, RZ, 0x400921fb ;  /* 0x400921fbff137424 */ /* 0x000fe200078e00ff */
[----:B------:R-:W-:-:S07]  /*17e0*/  MOV R0, 0x1800 ;  /* 0x0000180000007802 */ /* 0x000fce0000000f00 */
[----:B------:R-:W-:Y:S05]  /*17f0*/  CALL.REL.NOINC `($__internal_0_$__cuda_sm20_div_rn_f64_full) ;  /* 0x00000024000c7944 */ /* 0x000fea0003c00000 */
.L_x_31:
[----:B------:R-:W-:Y:S05]  /*1800*/  BSYNC.RECONVERGENT B1 ;  /* 0x0000000000017941 */ /* 0x000fea0003800200 */
.L_x_30:
[----:B------:R-:W0:Y:S01]  /*1810*/  MUFU.RSQ64H R31, R41 ;  /* 0x00000029001f7308 */ /* 0x000e220000001c00 */
[----:B------:R-:W-:Y:S01]  /*1820*/  VIADD R30, R41, 0xfcb00000 ;  /* 0xfcb00000291e7836 */ /* 0x000fe20000000000 */
[----:B------:R-:W-:Y:S01]  /*1830*/  MOV R19, 0x3fd80000 ;  /* 0x3fd8000000137802 */ /* 0x000fe20000000f00 */
[----:B------:R-:W-:Y:S01]  /*1840*/  IMAD.MOV.U32 R18, RZ, RZ, 0x0 ;  /* 0x00000000ff127424 */ /* 0x000fe200078e00ff */
[----:B------:R-:W-:Y:S02]  /*1850*/  BSSY.RECONVERGENT B1, `(.L_x_32) ;  /* 0x0000012000017945 */ /* 0x000fe40003800200 */
[----:B------:R-:W-:Y:S01]  /*1860*/  ISETP.GE.U32.AND P0, PT, R30, 0x7ca00000, PT ;  /* 0x7ca000001e00780c */ /* 0x000fe20003f06070 */
[----:B0-----:R-:W-:-:S08]  /*1870*/  DMUL R6, R30, R30 ;  /* 0x0000001e1e067228 */ /* 0x001fd00000000000 */
[----:B------:R-:W-:-:S08]  /*1880*/  DFMA R6, -R6, R40, 1 ;  /* 0x3ff000000606742b */ /* 0x000fd00000000128 */
        /* <DEDUP_REMOVED lines=10> */
[----:B------:R-:W-:-:S07]  /*1930*/  MOV R0, 0x1950 ;  /* 0x0000195000007802 */ /* 0x000fce0000000f00 */
[----:B------:R-:W-:Y:S05]  /*1940*/  CALL.REL.NOINC `($__internal_1_$__cuda_sm20_dsqrt_rn_f64_mediumpath_v1) ;  /* 0x0000002800307944 */ /* 0x000fea0003c00000 */
[----:B------:R-:W-:Y:S01]  /*1950*/  MOV R22, R26 ;  /* 0x0000001a00167202 */ /* 0x000fe20000000f00 */
[----:B------:R-:W-:-:S07]  /*1960*/  IMAD.MOV.U32 R23, RZ, RZ, R27 ;  /* 0x000000ffff177224 */ /* 0x000fce00078e001b */
.L_x_33:
[----:B------:R-:W-:Y:S05]  /*1970*/  BSYNC.RECONVERGENT B1 ;  /* 0x0000000000017941 */ /* 0x000fea0003800200 */
.L_x_32:
[----:B------:R4:W-:Y:S01]  /*1980*/  STG.E.64 desc[UR8][R42.64+0x30], R22 ;  /* 0x000030162a007986 */ /* 0x0009e2000c101b08 */
[----:B------:R-:W-:Y:S02]  /*1990*/  IMAD.MOV.U32 R6, RZ, RZ, R22 ;  /* 0x000000ffff067224 */ /* 0x000fe400078e0016 */
[----:B------:R-:W-:Y:S01]  /*19a0*/  IMAD.MOV.U32 R7, RZ, RZ, R23 ;  /* 0x000000ffff077224 */ /* 0x000fe200078e0017 */
[----:B------:R4:W-:Y:S01]  /*19b0*/  STG.E desc[UR8][R42.64+0x10], R21 ;  /* 0x000010152a007986 */ /* 0x0009e2000c101908 */
[----:B------:R-:W-:Y:S05]  /*19c0*/  BRA `(.L_x_2) ;  /* 0x0000001c00a07947 */ /* 0x000fea0003800000 */
.L_x_24:
[----:B------:R3:W-:Y:S01]  /*19d0*/  STG.E desc[UR8][R42.64+0x38], RZ ;  /* 0x000038ff2a007986 */ /* 0x0007e2000c101908 */
[----:B------:R-:W-:Y:S01]  /*19e0*/  MOV R21, R22 ;  /* 0x0000001600157202 */ /* 0x000fe20000000f00 */
[----:B------:R-:W-:Y:S06]  /*19f0*/  BRA `(.L_x_2) ;  /* 0x0000001c00947947 */ /* 0x000fec0003800000 */
.L_x_23:
[----:B------:R0:W-:Y:S01]  /*1a00*/  STG.E desc[UR8][R42.64+0x38], RZ ;  /* 0x000038ff2a007986 */ /* 0x0001e2000c101908 */
[----:B------:R-:W-:Y:S01]  /*1a10*/  IMAD.MOV.U32 R21, RZ, RZ, R22 ;  /* 0x000000ffff157224 */ /* 0x000fe200078e0016 */
[----:B------:R-:W-:Y:S06]  /*1a20*/  BRA `(.L_x_2) ;  /* 0x0000001c00887947 */ /* 0x000fec0003800000 */
.L_x_12:
[----:B------:R-:W0:Y:S01]  /*1a30*/  S2R R21, SR_CTAID.X ;  /* 0x0000000000157919 */ /* 0x000e220000002500 */
[----:B------:R-:W0:Y:S01]  /*1a40*/  LDC R38, c[0x0][0x360] ;  /* 0x0000d800ff267b82 */ /* 0x000e220000000800 */
[----:B------:R-:W-:Y:S01]  /*1a50*/  LOP3.LUT P1, RZ, R0, R3, RZ, 0xfc, !PT ;  /* 0x0000000300ff7212 */ /* 0x000fe2000782fcff */
[----:B------:R-:W0:Y:S06]  /*1a60*/  S2R R17, SR_TID.X ;  /* 0x0000000000117919 */ /* 0x000e2c0000002100 */
[----:B------:R-:W1:Y:S01]  /*1a70*/  LDC.64 R24, c[0x0][0x390] ;  /* 0x0000e400ff187b82 */ /* 0x000e620000000a00 */
[----:B0-----:R-:W-:-:S04]  /*1a80*/  IMAD R17, R21, R38, R17 ;  /* 0x0000002615117224 */ /* 0x001fc800078e0211 */
[----:B-1----:R-:W-:Y:S01]  /*1a90*/  IMAD.WIDE R24, R17, 0x60, R24 ;  /* 0x0000006011187825 */ /* 0x002fe200078e0218 */
[----:B------:R-:W-:Y:S06]  /*1aa0*/  @P1 BRA `(.L_x_34) ;  /* 0x0000000c00bc1947 */ /* 0x000fec0003800000 */
[----:B------:R-:W-:Y:S01]  /*1ab0*/  FSETP.GT.AND P0, PT, R22, R20, PT ;  /* 0x000000141600720b */ /* 0x000fe20003f04000 */
[----:B------:R-:W-:Y:S01]  /*1ac0*/  FMUL R0, R12, R29 ;  /* 0x0000001d0c007220 */ /* 0x000fe20000400000 */
[----:B------:R-:W-:-:S03]  /*1ad0*/  FADD R21, R22, R20 ;  /* 0x0000001416157221 */ /* 0x000fc60000000000 */
[----:B------:R-:W-:-:S08]  /*1ae0*/  FFMA R17, R23, R28, R0 ;  /* 0x0000001c17117223 */ /* 0x000fd00000000000 */
        /* <DEDUP_REMOVED lines=12> */
.L_x_36:
        /* <DEDUP_REMOVED lines=14> */
.L_x_38:
[----:B------:R-:W-:Y:S05]  /*1c90*/  BSYNC.RECONVERGENT B1 ;  /* 0x0000000000017941 */ /* 0x000fea0003800200 */
.L_x_37:
        /* <DEDUP_REMOVED lines=13> */
.L_x_39:
        /* <DEDUP_REMOVED lines=16> */
.L_x_40:
        /* <DEDUP_REMOVED lines=27> */
.L_x_42:
[----:B------:R-:W-:Y:S05]  /*2020*/  BSYNC.RECONVERGENT B1 ;  /* 0x0000000000017941 */ /* 0x000fea0003800200 */
.L_x_41:
        /* <DEDUP_REMOVED lines=22> */
.L_x_44:
[----:B------:R-:W-:Y:S05]  /*2190*/  BSYNC.RECONVERGENT B1 ;  /* 0x0000000000017941 */ /* 0x000fea0003800200 */
.L_x_43:
[----:B------:R0:W-:Y:S01]  /*21a0*/  STG.E.64 desc[UR8][R24.64+0x30], R22 ;  /* 0x0000301618007986 */ /* 0x0001e2000c101b08 */
[----:B------:R-:W-:Y:S02]  /*21b0*/  IMAD.MOV.U32 R6, RZ, RZ, R22 ;  /* 0x000000ffff067224 */ /* 0x000fe400078e0016 */
[----:B------:R-:W-:Y:S01]  /*21c0*/  IMAD.MOV.U32 R7, RZ, RZ, R23 ;  /* 0x000000ffff077224 */ /* 0x000fe200078e0017 */
[----:B------:R0:W-:Y:S01]  /*21d0*/  STG.E desc[UR8][R24.64+0x10], R21 ;  /* 0x0000101518007986 */ /* 0x0001e2000c101908 */
[----:B------:R-:W-:Y:S05]  /*21e0*/  BRA `(.L_x_2) ;  /* 0x0000001400987947 */ /* 0x000fea0003800000 */
.L_x_35:
        /* <DEDUP_REMOVED lines=17> */
.L_x_47:
        /* <DEDUP_REMOVED lines=14> */
.L_x_49:
[----:B------:R-:W-:Y:S05]  /*23e0*/  BSYNC.RECONVERGENT B1 ;  /* 0x0000000000017941 */ /* 0x000fea0003800200 */
.L_x_48:
        /* <DEDUP_REMOVED lines=13> */
.L_x_50:
        /* <DEDUP_REMOVED lines=16> */
.L_x_51:
        /* <DEDUP_REMOVED lines=27> */
.L_x_53:
[----:B------:R-:W-:Y:S05]  /*2770*/  BSYNC.RECONVERGENT B1 ;  /* 0x0000000000017941 */ /* 0x000fea0003800200 */
.L_x_52:
        /* <DEDUP_REMOVED lines=22> */
.L_x_55:
[----:B------:R-:W-:Y:S05]  /*28e0*/  BSYNC.RECONVERGENT B1 ;  /* 0x0000000000017941 */ /* 0x000fea0003800200 */
.L_x_54:
[----:B------:R0:W-:Y:S01]  /*28f0*/  STG.E.64 desc[UR8][R24.64+0x30], R22 ;  /* 0x0000301618007986 */ /* 0x0001e2000c101b08 */
[----:B------:R-:W-:Y:S02]  /*2900*/  IMAD.MOV.U32 R6, RZ, RZ, R22 ;  /* 0x000000ffff067224 */ /* 0x000fe400078e0016 */
[----:B------:R-:W-:Y:S01]  /*2910*/  IMAD.MOV.U32 R7, RZ, RZ, R23 ;  /* 0x000000ffff077224 */ /* 0x000fe200078e0017 */
[----:B------:R0:W-:Y:S01]  /*2920*/  STG.E desc[UR8][R24.64+0x10], R21 ;  /* 0x0000101518007986 */ /* 0x0001e2000c101908 */
[----:B------:R-:W-:Y:S05]  /*2930*/  BRA `(.L_x_2) ;  /* 0x0000000c00c47947 */ /* 0x000fea0003800000 */
.L_x_46:
[----:B------:R0:W-:Y:S01]  /*2940*/  STG.E desc[UR8][R24.64+0x38], RZ ;  /* 0x000038ff18007986 */ /* 0x0001e2000c101908 */
[----:B------:R-:W-:Y:S01]  /*2950*/  MOV R21, R22 ;  /* 0x0000001600157202 */ /* 0x000fe20000000f00 */
[----:B------:R-:W-:Y:S06]  /*2960*/  BRA `(.L_x_2) ;  /* 0x0000000c00b87947 */ /* 0x000fec0003800000 */
.L_x_45:
[----:B------:R0:W-:Y:S01]  /*2970*/  STG.E desc[UR8][R24.64+0x38], RZ ;  /* 0x000038ff18007986 */ /* 0x0001e2000c101908 */
[----:B------:R-:W-:Y:S01]  /*2980*/  IMAD.MOV.U32 R21, RZ, RZ, R22 ;  /* 0x000000ffff157224 */ /* 0x000fe200078e0016 */
[----:B------:R-:W-:Y:S06]  /*2990*/  BRA `(.L_x_2) ;  /* 0x0000000c00ac7947 */ /* 0x000fec0003800000 */
.L_x_34:
[----:B------:R-:W-:-:S13]  /*29a0*/  ISETP.NE.OR P0, PT, R3, 0x1, P0 ;  /* 0x000000010300780c */ /* 0x000fda0000705670 */
[----:B------:R-:W-:Y:S05]  /*29b0*/  @P0 BRA `(.L_x_56) ;  /* 0x0000000400cc0947 */ /* 0x000fea0003800000 */
[----:B------:R-:W-:Y:S01]  /*29c0*/  FMUL R0, R30, R30 ;  /* 0x0000001e1e007220 */ /* 0x000fe20000400000 */
[----:B------:R-:W-:Y:S03]  /*29d0*/  BSSY.RECONVERGENT B1, `(.L_x_57) ;  /* 0x000001a000017945 */ /* 0x000fe60003800200 */
[----:B------:R-:W0:Y:S02]  /*29e0*/  F2F.F64.F32 R24, R0 ;  /* 0x0000000000187310 */ /* 0x000e240000201800 */
[----:B0-----:R-:W-:Y:S01]  /*29f0*/  DADD R18, R18, R24 ;  /* 0x0000000012127229 */ /* 0x001fe20000000018 */
[----:B------:R-:W-:-:S05]  /*2a00*/  IMAD.MOV.U32 R24, RZ, RZ, 0x1 ;  /* 0x00000001ff187424 */ /* 0x000fca00078e00ff */
[----:B------:R-:W0:Y:S02]  /*2a10*/  MUFU.RCP64H R25, R19 ;  /* 0x0000001300197308 */ /* 0x000e240000001800 */
[----:B0-----:R-:W-:-:S08]  /*2a20*/  DFMA R40, -R18, R24, 1 ;  /* 0x3ff000001228742b */ /* 0x001fd00000000118 */
[----:B------:R-:W-:-:S08]  /*2a30*/  DFMA R40, R40, R40, R40 ;  /* 0x000000282828722b */ /* 0x000fd00000000028 */
[----:B------:R-:W-:Y:S01]  /*2a40*/  DFMA R40, R24, R40, R24 ;  /* 0x000000281828722b */ /* 0x000fe20000000018 */
[----:B------:R-:W-:-:S07]  /*2a50*/  FMUL R24, R22, R20 ;  /* 0x0000001416187220 */ /* 0x000fce0000400000 */
[----:B------:R-:W-:Y:S01]  /*2a60*/  DFMA R26, -R18, R40, 1 ;  /* 0x3ff00000121a742b */ /* 0x000fe20000000128 */
[----:B------:R-:W0:Y:S07]  /*2a70*/  F2F.F64.F32 R24, R24 ;  /* 0x0000001800187310 */ /* 0x000e2e0000201800 */
[----:B------:R-:W-:-:S08]  /*2a80*/  DFMA R40, R40, R26, R40 ;  /* 0x0000001a2828722b */ /* 0x000fd00000000028 */
[----:B0-----:R-:W-:Y:S01]  /*2a90*/  DMUL R36, R24, R40 ;  /* 0x0000002818247228 */ /* 0x001fe20000000000 */
[----:B------:R-:W-:-:S07]  /*2aa0*/  FSETP.GEU.AND P1, PT, |R25|, 6.5827683646048100446e-37, PT ;  /* 0x036000001900780b */ /* 0x000fce0003f2e200 */
[----:B------:R-:W-:-:S08]  /*2ab0*/  DFMA R26, -R18, R36, R24 ;  /* 0x00000024121a722b */ /* 0x000fd00000000118 */
[----:B------:R-:W-:-:S10]  /*2ac0*/  DFMA R26, R40, R26, R36 ;  /* 0x0000001a281a722b */ /* 0x000fd40000000024 */
[----:B------:R-:W-:-:S05]  /*2ad0*/  FFMA R0, RZ, R19, R27 ;  /* 0x00000013ff007223 */ /* 0x000fca000000001b */
[----:B------:R-:W-:-:S13]  /*2ae0*/  FSETP.GT.AND P0, PT, |R0|, 1.469367938527859385e-39, PT ;  /* 0x001000000000780b */ /* 0x000fda0003f04200 */
[----:B------:R-:W-:Y:S05]  /*2af0*/  @P0 BRA P1, `(.L_x_58) ;  /* 0x00000000001c0947 */ /* 0x000fea0000800000 */
[----:B------:R-:W-:Y:S01]  /*2b00*/  IMAD.MOV.U32 R36, RZ, RZ, R24 ;  /* 0x000000ffff247224 */ /* 0x000fe200078e0018 */
[----:B------:R-:W-:Y:S01]  /*2b10*/  MOV R37, R25 ;  /* 0x0000001900257202 */ /* 0x000fe20000000f00 */
[----:B------:R-:W-:Y:S01]  /*2b20*/  IMAD.MOV.U32 R46, RZ, RZ, R18 ;  /* 0x000000ffff2e7224 */ /* 0x000fe200078e0012 */
[----:B------:R-:W-:-:S07]  /*2b30*/  MOV R0, 0x2b50 ;  /* 0x00002b5000007802 */ /* 0x000fce0000000f00 */
[----:B------:R-:W-:Y:S05]  /*2b40*/  CALL.REL.NOINC `($__internal_0_$__cuda_sm20_div_rn_f64_full) ;  /* 0x0000001000387944 */ /* 0x000fea0003c00000 */
[----:B------:R-:W-:Y:S02]  /*2b50*/  IMAD.MOV.U32 R26, RZ, RZ, R40 ;  /* 0x000000ffff1a7224 */ /* 0x000fe400078e0028 */
[----:B------:R-:W-:-:S07]  /*2b60*/  IMAD.MOV.U32 R27, RZ, RZ, R41 ;  /* 0x000000ffff1b7224 */ /* 0x000fce00078e0029 */
.L_x_58:
[----:B------:R-:W-:Y:S05]  /*2b70*/  BSYNC.RECONVERGENT B1 ;  /* 0x0000000000017941 */ /* 0x000fea0003800200 */
.L_x_57:
[----:B------:R-:W0:Y:S01]  /*2b80*/  F2F.F32.F64 R18, R26 ;  /* 0x0000001a00127310 */ /* 0x000e220000301000 */
[----:B------:R-:W-:Y:S07]  /*2b90*/  BSSY.RECONVERGENT B1, `(.L_x_59) ;  /* 0x000000e000017945 */ /* 0x000fee0003800200 */
[----:B------:R-:W1:Y:S01]  /*2ba0*/  MUFU.RCP R17, R30 ;  /* 0x0000001e00117308 */ /* 0x000e620000001000 */
[----:B0-----:R-:W-:-:S07]  /*2bb0*/  FMUL R35, R31, R18 ;  /* 0x000000121f237220 */ /* 0x001fce0000400000 */
[----:B------:R-:W0:Y:S01]  /*2bc0*/  FCHK P0, R35, R30 ;  /* 0x0000001e23007302 */ /* 0x000e220000000000 */
[----:B-1----:R-:W-:-:S04]  /*2bd0*/  FFMA R0, -R30, R17, 1 ;  /* 0x3f8000001e007423 */ /* 0x002fc80000000111 */
[----:B------:R-:W-:-:S04]  /*2be0*/  FFMA R0, R17, R0, R17 ;  /* 0x0000000011007223 */ /* 0x000fc80000000011 */
[----:B------:R-:W-:-:S04]  /*2bf0*/  FFMA R17, R35, R0, RZ ;  /* 0x0000000023117223 */ /* 0x000fc800000000ff */
[----:B------:R-:W-:-:S04]  /*2c00*/  FFMA R20, -R30, R17, R35 ;  /* 0x000000111e147223 */ /* 0x000fc80000000123 */
[----:B------:R-:W-:Y:S01]  /*2c10*/  FFMA R20, R0, R20, R17 ;  /* 0x0000001400147223 */ /* 0x000fe20000000011 */
[----:B0-----:R-:W-:Y:S06]  /*2c20*/  @!P0 BRA `(.L_x_60) ;  /* 0x0000000000108947 */ /* 0x001fec0003800000 */
[----:B------:R-:W-:Y:S02]  /*2c30*/  MOV R36, R30 ;  /* 0x0000001e00247202 */ /* 0x000fe40000000f00 */
[----:B------:R-:W-:-:S07]  /*2c40*/  MOV R24, 0x2c60 ;  /* 0x00002c6000187802 */ /* 0x000fce0000000f00 */
[----:B------:R-:W-:Y:S05]  /*2c50*/  CALL.REL.NOINC `($__internal_2_$__cuda_sm3x_div_rn_noftz_f32_slowpath) ;  /* 0x0000001800147944 */ /* 0x000fea0003c00000 */
[----:B------:R-:W-:-:S07]  /*2c60*/  IMAD.MOV.U32 R20, RZ, RZ, R0 ;  /* 0x000000ffff147224 */ /* 0x000fce00078e0000 */
.L_x_60:
[----:B------:R-:W-:Y:S05]  /*2c70*/  BSYNC.RECONVERGENT B1 ;  /* 0x0000000000017941 */ /* 0x000fea0003800200 */
.L_x_59:
[----:B------:R-:W0:Y:S01]  /*2c80*/  MUFU.RCP R17, R30 ;  /* 0x0000001e00117308 */ /* 0x000e220000001000 */
[----:B------:R-:W-:Y:S01]  /*2c90*/  FMUL R35, R32, R18 ;  /* 0x0000001220237220 */ /* 0x000fe20000400000 */
[----:B------:R-:W-:Y:S06]  /*2ca0*/  BSSY.RECONVERGENT B1, `(.L_x_61) ;  /* 0x000000c000017945 */ /* 0x000fec0003800200 */
        /* <DEDUP_REMOVED lines=8> */
[----:B------:R-:W-:-:S07]  /*2d30*/  MOV R24, 0x2d50 ;  /* 0x00002d5000187802 */ /* 0x000fce0000000f00 */
[----:B------:R-:W-:Y:S05]  /*2d40*/  CALL.REL.NOINC `($__internal_2_$__cuda_sm3x_div_rn_noftz_f32_slowpath) ;  /* 0x0000001400d87944 */ /* 0x000fea0003c00000 */
[----:B------:R-:W-:-:S07]  /*2d50*/  IMAD.MOV.U32 R17, RZ, RZ, R0 ;  /* 0x000000ffff117224 */ /* 0x000fce00078e0000 */
.L_x_62:
[----:B------:R-:W-:Y:S05]  /*2d60*/  BSYNC.RECONVERGENT B1 ;  /* 0x0000000000017941 */ /* 0x000fea0003800200 */
.L_x_61:
[----:B------:R-:W0:Y:S01]  /*2d70*/  F2F.F64.F32 R40, R22 ;  /* 0x0000001600287310 */ /* 0x000e220000201800 */
[----:B------:R-:W-:Y:S01]  /*2d80*/  IMAD.MOV.U32 R42, RZ, RZ, 0x0 ;  /* 0x00000000ff2a7424 */ /* 0x000fe200078e00ff */
[----:B------:R-:W-:Y:S01]  /*2d90*/  BSSY.RECONVERGENT B1, `(.L_x_63) ;  /* 0x0000015000017945 */ /* 0x000fe20003800200 */
[----:B------:R-:W-:-:S05]  /*2da0*/  IMAD.MOV.U32 R43, RZ, RZ, 0x3fd80000 ;  /* 0x3fd80000ff2b7424 */ /* 0x000fca00078e00ff */
[----:B0-----:R-:W0:Y:S01]  /*2db0*/  MUFU.RSQ64H R31, R41 ;  /* 0x00000029001f7308 */ /* 0x001e220000001c00 */
[----:B------:R-:W-:-:S04]  /*2dc0*/  IADD3 R30, PT, PT, R41, -0x3500000, RZ ;  /* 0xfcb00000291e7810 */ /* 0x000fc80007ffe0ff */
[----:B------:R-:W-:Y:S02]  /*2dd0*/  ISETP.GE.U32.AND P0, PT, R30, 0x7ca00000, PT ;  /* 0x7ca000001e00780c */ /* 0x000fe40003f06070 */
[----:B0-----:R-:W-:-:S08]  /*2de0*/  DMUL R18, R30, R30 ;  /* 0x0000001e1e127228 */ /* 0x001fd00000000000 */
[----:B------:R-:W-:-:S08]  /*2df0*/  DFMA R18, R40, -R18, 1 ;  /* 0x3ff000002812742b */ /* 0x000fd00000000812 */
[----:B------:R-:W-:Y:S02]  /*2e00*/  DFMA R42, R18, R42, 0.5 ;  /* 0x3fe00000122a742b */ /* 0x000fe4000000002a */
[----:B------:R-:W-:-:S08]  /*2e10*/  DMUL R18, R30, R18 ;  /* 0x000000121e127228 */ /* 0x000fd00000000000 */
[----:B------:R-:W-:-:S08]  /*2e20*/  DFMA R42, R42, R18, R30 ;  /* 0x000000122a2a722b */ /* 0x000fd0000000001e */
[----:B------:R-:W-:Y:S02]  /*2e30*/  DMUL R18, R40, R42 ;  /* 0x0000002a28127228 */ /* 0x000fe40000000000 */
[----:B------:R-:W-:Y:S01]  /*2e40*/  VIADD R27, R43, 0xfff00000 ;  /* 0xfff000002b1b7836 */ /* 0x000fe20000000000 */
[----:B------:R-:W-:-:S05]  /*2e50*/  MOV R26, R42 ;  /* 0x0000002a001a7202 */ /* 0x000fca0000000f00 */
[----:B------:R-:W-:-:S08]  /*2e60*/  DFMA R36, R18, -R18, R40 ;  /* 0x800000121224722b */ /* 0x000fd00000000028 */
[----:B------:R-:W-:Y:S01]  /*2e70*/  DFMA R24, R36, R26, R18 ;  /* 0x0000001a2418722b */ /* 0x000fe20000000012 */
[----:B------:R-:W-:Y:S10]  /*2e80*/  @!P0 BRA `(.L_x_64) ;  /* 0x0000000000148947 */ /* 0x000ff40003800000 */
[----:B------:R-:W-:Y:S01]  /*2e90*/  IMAD.MOV.U32 R26, RZ, RZ, R42 ;  /* 0x000000ffff1a7224 */ /* 0x000fe200078e002a */
[----:B------:R-:W-:-:S07]  /*2ea0*/  MOV R0, 0x2ec0 ;  /* 0x00002ec000007802 */ /* 0x000fce0000000f00 */
[----:B------:R-:W-:Y:S05]  /*2eb0*/  CALL.REL.NOINC `($__internal_1_$__cuda_sm20_dsqrt_rn_f64_mediumpath_v1) ;  /* 0x0000001000d47944 */ /* 0x000fea0003c00000 */
[----:B------:R-:W-:Y:S02]  /*2ec0*/  IMAD.MOV.U32 R24, RZ, RZ, R26 ;  /* 0x000000ffff187224 */ /* 0x000fe400078e001a */
[----:B------:R-:W-:-:S07]  /*2ed0*/  IMAD.MOV.U32 R25, RZ, RZ, R27 ;  /* 0x000000ffff197224 */ /* 0x000fce00078e001b */
.L_x_64:
[----:B------:R-:W-:Y:S05]  /*2ee0*/  BSYNC.RECONVERGENT B1 ;  /* 0x0000000000017941 */ /* 0x000fea0003800200 */
.L_x_63:
[----:B------:R-:W0:Y:S01]  /*2ef0*/  LDC R32, c[0x0][0x39c] ;  /* 0x0000e700ff207b82 */ /* 0x000e220000000800 */
[-C--:B------:R-:W-:Y:S01]  /*2f00*/  FMUL R0, R12, R29.reuse ;  /* 0x0000001d0c007220 */ /* 0x080fe20000400000 */
[----:B------:R-:W-:Y:S01]  /*2f10*/  DADD R36, R24, R24 ;  /* 0x0000000018247229 */ /* 0x000fe20000000018 */
[----:B------:R-:W-:Y:S02]  /*2f20*/  F2F.F64.F32 R26, R23 ;  /* 0x00000017001a7310 */ /* 0x000fe40000201800 */
[-C--:B------:R-:W-:Y:S02]  /*2f30*/  FFMA R31, R23, R28.reuse, R0 ;  /* 0x0000001c171f7223 */ /* 0x080fe40000000000 */
[----:B------:R-:W1:Y:S02]  /*2f40*/  S2R R0, SR_TID.X ;  /* 0x0000000000007919 */ /* 0x000e640000002100 */
[----:B------:R-:W-:Y:S01]  /*2f50*/  FADD R2, R2, -R31 ;  /* 0x8000001f02027221 */ /* 0x000fe20000000000 */
[----:B------:R-:W-:Y:S01]  /*2f60*/  DADD R36, -R36, 40 ;  /* 0x4044000024247429 */ /* 0x000fe20000000100 */
[----:B------:R-:W-:Y:S02]  /*2f70*/  F2F.F64.F32 R18, R12 ;  /* 0x0000000c00127310 */ /* 0x000fe40000201800 */
[C---:B------:R-:W-:Y:S01]  /*2f80*/  FMUL R35, R2.reuse, R28 ;  /* 0x0000001c02237220 */ /* 0x040fe20000400000 */
[----:B------:R-:W-:-:S05]  /*2f90*/  FMUL R29, R2, R29 ;  /* 0x0000001d021d7220 */ /* 0x000fca0000400000 */
[----:B------:R-:W2:Y:S01]  /*2fa0*/  F2F.F64.F32 R24, R35 ;  /* 0x0000002300187310 */ /* 0x000ea20000201800 */
[----:B0-----:R-:W-:-:S07]  /*2fb0*/  FMUL R32, R32, -1000 ;  /* 0xc47a000020207820 */ /* 0x001fce0000400000 */
[----:B------:R-:W0:Y:S01]  /*2fc0*/  F2F.F64.F32 R28, R29 ;  /* 0x0000001d001c7310 */ /* 0x000e220000201800 */
[----:B--2---:R-:W-:-:S07]  /*2fd0*/  DFMA R24, R24, 0.5, R26 ;  /* 0x3fe000001818782b */ /* 0x004fce000000001a */
[----:B------:R-:W2:Y:S01]  /*2fe0*/  F2F.F64.F32 R30, R32 ;  /* 0x00000020001e7310 */ /* 0x000ea20000201800 */
[----:B-1----:R-:W-:Y:S01]  /*2ff0*/  IMAD R23, R21, R38, R0 ;  /* 0x0000002615177224 */ /* 0x002fe200078e0200 */
[----:B0-----:R-:W-:-:S06]  /*3000*/  DFMA R18, R28, 0.5, R18 ;  /* 0x3fe000001c12782b */ /* 0x001fcc0000000012 */
[----:B------:R-:W-:Y:S01]  /*3010*/  F2F.F32.F64 R25, R24 ;  /* 0x0000001800197310 */ /* 0x000fe20000301000 */
[----:B--2---:R-:W-:Y:S01]  /*3020*/  DADD R36, R36, R30 ;  /* 0x0000000024247229 */ /* 0x004fe2000000001e */
[----:B------:R-:W0:Y:S06]  /*3030*/  LDC.64 R30, c[0x0][0x390] ;  /* 0x0000e400ff1e7b82 */ /* 0x000e2c0000000a00 */
[----:B------:R-:W-:Y:S08]  /*3040*/  F2F.F32.F64 R12, R18 ;  /* 0x00000012000c7310 */ /* 0x000ff00000301000 */
[----:B------:R-:W1:Y:S02]  /*3050*/  F2I.F64 R36, R36 ;  /* 0x0000002400247311 */ /* 0x000e640000301100 */
[----:B-1----:R-:W-:Y:S01]  /*3060*/  I2FP.F32.S32 R21, R36 ;  /* 0x0000002400157245 */ /* 0x002fe20000201400 */
[----:B0-----:R-:W-:-:S04]  /*3070*/  IMAD.WIDE R30, R23, 0x60, R30 ;  /* 0x00000060171e7825 */ /* 0x001fc800078e021e */
[C---:B------:R-:W-:Y:S01]  /*3080*/  FFMA R16, R21.reuse, -R17, R16 ;  /* 0x8000001115107223 */ /* 0x040fe20000000010 */
[----:B------:R-:W-:Y:S01]  /*3090*/  FFMA R13, R21, -R20, R13 ;  /* 0x80000014150d7223 */ /* 0x000fe2000000000d */
[----:B------:R0:W-:Y:S01]  /*30a0*/  STG.E desc[UR8][R30.64+0x14], R25 ;  /* 0x000014191e007986 */ /* 0x0001e2000c101908 */
[----:B------:R-:W-:-:S03]  /*30b0*/  MOV R21, R22 ;  /* 0x0000001600157202 */ /* 0x000fc60000000f00 */
[----:B------:R0:W-:Y:S04]  /*30c0*/  STG.E desc[UR8][R30.64+0x20], R16 ;  /* 0x000020101e007986 */ /* 0x0001e8000c101908 */
[----:B------:R0:W-:Y:S01]  /*30d0*/  STG.E.64 desc[UR8][R30.64+0x18], R12 ;  /* 0x0000180c1e007986 */ /* 0x0001e2000c101b08 */
[----:B------:R-:W-:Y:S05]  /*30e0*/  BRA `(.L_x_2) ;  /* 0x0000000400d87947 */ /* 0x000fea0003800000 */
.L_x_56:
[----:B------:R-:W-:Y:S01]  /*30f0*/  ISETP.NE.AND P0, PT, R0, RZ, PT ;  /* 0x000000ff0000720c */ /* 0x000fe20003f05270 */
[----:B------:R-:W-:-:S03]  /*3100*/  IMAD.MOV.U32 R21, RZ, RZ, R22 ;  /* 0x000000ffff157224 */ /* 0x000fc600078e0016 */
[----:B------:R-:W-:-:S13]  /*3110*/  ISETP.NE.OR P0, PT, R3, 0x1, P0 ;  /* 0x000000010300780c */ /* 0x000fda0000705670 */
[----:B------:R-:W-:Y:S05]  /*3120*/  @P0 BRA `(.L_x_2) ;  /* 0x0000000400c80947 */ /* 0x000fea0003800000 */
[----:B------:R0:W-:Y:S01]  /*3130*/  STG.E desc[UR8][R24.64+0x38], RZ ;  /* 0x000038ff18007986 */ /* 0x0001e2000c101908 */
[----:B------:R-:W-:Y:S01]  /*3140*/  IMAD.MOV.U32 R21, RZ, RZ, R22 ;  /* 0x000000ffff157224 */ /* 0x000fe200078e0016 */
[----:B------:R-:W-:Y:S06]  /*3150*/  BRA `(.L_x_2) ;  /* 0x0000000400bc7947 */ /* 0x000fec0003800000 */
.L_x_5:
[----:B------:R-:W2:Y:S02]  /*3160*/  LDG.E R2, desc[UR8][R4.64+-0x38] ;  /* 0xffffc80804027981 */ /* 0x000ea4000c1e1900 */
[----:B--2---:R-:W-:-:S13]  /*3170*/  FSETP.GT.AND P0, PT, R21, R2, PT ;  /* 0x000000021500720b */ /* 0x004fda0003f04000 */
[----:B------:R-:W-:Y:S05]  /*3180*/  @!P0 BRA `(.L_x_65) ;  /* 0x0000000400ac8947 */ /* 0x000fea0003800000 */
[----:B------:R-:W-:Y:S01]  /*3190*/  DADD R18, -RZ, |R6| ;  /* 0x00000000ff127229 */ /* 0x000fe20000000506 */
[----:B------:R-:W-:Y:S01]  /*31a0*/  BSSY.RECONVERGENT B1, `(.L_x_66) ;  /* 0x0000004000017945 */ /* 0x000fe20003800200 */
[----:B------:R-:W-:-:S08]  /*31b0*/  MOV R0, 0x31e0 ;  /* 0x000031e000007802 */ /* 0x000fd00000000f00 */
[----:B------:R-:W-:-:S07]  /*31c0*/  IMAD.MOV.U32 R17, RZ, RZ, R19 ;  /* 0x000000ffff117224 */ /* 0x000fce00078e0013 */
[----:B0-----:R-:W-:Y:S05]  /*31d0*/  CALL.REL.NOINC `($CollideBodies$__internal_accurate_pow) ;  /* 0x00000018004c7944 */ /* 0x001fea0003c00000 */
[----:B------:R-:W-:Y:S05]  /*31e0*/  BSYNC.RECONVERGENT B1 ;  /* 0x0000000000017941 */ /* 0x000fea0003800200 */
.L_x_66:
        /* <DEDUP_REMOVED lines=14> */
.L_x_68:
[----:B------:R-:W-:Y:S05]  /*32d0*/  BSYNC.RECONVERGENT B1 ;  /* 0x0000000000017941 */ /* 0x000fea0003800200 */
.L_x_67:
        /* <DEDUP_REMOVED lines=13> */
.L_x_69:
        /* <DEDUP_REMOVED lines=16> */
.L_x_70:
        /* <DEDUP_REMOVED lines=27> */
.L_x_72:
[----:B------:R-:W-:Y:S05]  /*3660*/  BSYNC.RECONVERGENT B1 ;  /* 0x0000000000017941 */ /* 0x000fea0003800200 */
.L_x_71:
        /* <DEDUP_REMOVED lines=22> */
.L_x_74:
[----:B------:R-:W-:Y:S05]  /*37d0*/  BSYNC.RECONVERGENT B1 ;  /* 0x0000000000017941 */ /* 0x000fea0003800200 */
.L_x_73:
[----:B------:R-:W-:Y:S01]  /*37e0*/  FADD R21, R21, R2 ;  /* 0x0000000215157221 */ /* 0x000fe20000000000 */
[----:B------:R2:W-:Y:S01]  /*37f0*/  STG.E.64 desc[UR8][R22.64+0x30], R24 ;  /* 0x0000301816007986 */ /* 0x0005e2000c101b08 */
[----:B------:R-:W-:Y:S02]  /*3800*/  IMAD.MOV.U32 R6, RZ, RZ, R24 ;  /* 0x000000ffff067224 */ /* 0x000fe400078e0018 */
[----:B------:R-:W-:Y:S01]  /*3810*/  IMAD.MOV.U32 R7, RZ, RZ, R25 ;  /* 0x000000ffff077224 */ /* 0x000fe200078e0019 */
[----:B------:R2:W-:Y:S01]  /*3820*/  STG.E desc[UR8][R22.64+0x10], R21 ;  /* 0x0000101516007986 */ /* 0x0005e2000c101908 */
[----:B------:R-:W-:Y:S05]  /*3830*/  BRA `(.L_x_2) ;  /* 0x0000000000047947 */ /* 0x000fea0003800000 */
.L_x_65:
[----:B------:R1:W-:Y:S02]  /*3840*/  STG.E desc[UR8][R22.64+0x38], RZ ;  /* 0x000038ff16007986 */ /* 0x0003e4000c101908 */
.L_x_2:
[----:B------:R-:W-:Y:S05]  /*3850*/  BSYNC.RECONVERGENT B0 ;  /* 0x0000000000007941 */ /* 0x000fea0003800200 */
.L_x_1:
[----:B------:R-:W-:Y:S01]  /*3860*/  IADD3 R4, P0, PT, R4, 0x60, RZ ;  /* 0x0000006004047810 */ /* 0x000fe20007f1e0ff */
[----:B------:R-:W-:Y:S01]  /*3870*/  VIADD R34, R34, 0x1 ;  /* 0x0000000122227836 */ /* 0x000fe20000000000 */
[----:B0-----:R-:W-:-:S03]  /*3880*/  IADD3 R33, PT, PT, R33, 0x1, RZ ;  /* 0x0000000121217810 */ /* 0x001fc60007ffe0ff */
[----:B------:R-:W-:Y:S01]  /*3890*/  IMAD.X R5, RZ, RZ, R5, P0 ;  /* 0x000000ffff057224 */ /* 0x000fe200000e0605 */
[----:B------:R-:W-:Y:S07]  /*38a0*/  BRA.U UP0, `(.L_x_75) ;  /* 0xffffffc900cc7547 */ /* 0x000fee000b83ffff */
[----:B------:R-:W0:Y:S01]  /*38b0*/  S2R R13, SR_CTAID.X ;  /* 0x00000000000d7919 */ /* 0x000e220000002500 */
[----:B------:R-:W1:Y:S01]  /*38c0*/  LDC.64 R6, c[0x0][0x390] ;  /* 0x0000e400ff067b82 */ /* 0x000e620000000a00 */
[----:B------:R-:W0:Y:S01]  /*38d0*/  LDCU UR4, c[0x0][0x360] ;  /* 0x00006c00ff0477ac */ /* 0x000e220008000800 */
[----:B------:R-:W0:Y:S02]  /*38e0*/  S2R R0, SR_TID.X ;  /* 0x0000000000007919 */ /* 0x000e240000002100 */
[----:B0-----:R-:W-:-:S04]  /*38f0*/  IMAD R3, R13, UR4, R0 ;  /* 0x000000040d037c24 */ /* 0x001fc8000f8e0200 */
[----:B-1----:R-:W-:-:S05]  /*3900*/  IMAD.WIDE R2, R3, 0x60, R6 ;  /* 0x0000006003027825 */ /* 0x002fca00078e0206 */
[----:B------:R-:W2:Y:S04]  /*3910*/  LDG.E.64 R18, desc[UR8][R2.64+0x18] ;  /* 0x0000180802127981 */ /* 0x000ea8000c1e1b00 */
[----:B------:R0:W5:Y:S02]  /*3920*/  LDG.E.64 R4, desc[UR8][R2.64+0x10] ;  /* 0x0000100802047981 */ /* 0x000164000c1e1b00 */
[----:B0-2---:R-:W-:-:S07]  /*3930*/  IMAD.MOV.U32 R12, RZ, RZ, R18 ;  /* 0x000000ffff0c7224 */ /* 0x005fce00078e0012 */
.L_x_0:
[----:B------:R-:W0:Y:S01]  /*3940*/  LDCU UR5, c[0x0][0x39c] ;  /* 0x00007380ff0577ac */ /* 0x000e220008000800 */
[----:B-----5:R-:W1:Y:S01]  /*3950*/  MUFU.RCP R3, R4 ;  /* 0x0000000400037308 */ /* 0x020e620000001000 */
[----:B------:R-:W-:Y:S01]  /*3960*/  BSSY.RECONVERGENT B0, `(.L_x_76) ;  /* 0x000000f000007945 */ /* 0x000fe20003800200 */
[----:B------:R-:W2:Y:S01]  /*3970*/  LDCU UR4, c[0x0][0x360] ;  /* 0x00006c00ff0477ac */ /* 0x000ea20008000800 */
[----:B0-----:R-:W-:Y:S01]  /*3980*/  FMUL R35, R19, UR5 ;  /* 0x0000000513237c20 */ /* 0x001fe20008400000 */
[----:B-1----:R-:W-:-:S04]  /*3990*/  FFMA R2, R3, -R4, 1 ;  /* 0x3f80000003027423 */ /* 0x002fc80000000804 */
[----:B------:R-:W0:Y:S01]  /*39a0*/  FCHK P0, R35, R4 ;  /* 0x0000000423007302 */ /* 0x000e220000000000 */
[----:B------:R-:W-:Y:S01]  /*39b0*/  FFMA R14, R3, R2, R3 ;  /* 0x00000002030e7223 */ /* 0x000fe20000000003 */
[----:B--2---:R-:W-:-:S03]  /*39c0*/  IMAD R3, R13, UR4, R0 ;  /* 0x000000040d037c24 */ /* 0x004fc6000f8e0200 */
[----:B------:R-:W-:Y:S01]  /*39d0*/  FFMA R15, R35, R14, RZ ;  /* 0x0000000e230f7223 */ /* 0x000fe200000000ff */
[----:B------:R-:W-:-:S04]  /*39e0*/  IMAD.WIDE R2, R3, 0x60, R6 ;  /* 0x0000006003027825 */ /* 0x000fc800078e0206 */
[----:B------:R-:W-:-:S04]  /*39f0*/  FFMA R0, R15, -R4, R35 ;  /* 0x800000040f007223 */ /* 0x000fc80000000023 */
[----:B------:R-:W-:Y:S01]  /*3a00*/  FFMA R0, R14, R0, R15 ;  /* 0x000000000e007223 */ /* 0x000fe2000000000f */
[----:B0-----:R-:W-:Y:S06]  /*3a10*/  @!P0 BRA `(.L_x_77) ;  /* 0x00000000000c8947 */ /* 0x001fec0003800000 */
[----:B------:R-:W-:Y:S02]  /*3a20*/  MOV R36, R4 ;  /* 0x0000000400247202 */ /* 0x000fe40000000f00 */
[----:B------:R-:W-:-:S07]  /*3a30*/  MOV R24, 0x3a50 ;  /* 0x00003a5000187802 */ /* 0x000fce0000000f00 */
[----:B---34-:R-:W-:Y:S05]  /*3a40*/  CALL.REL.NOINC `($__internal_2_$__cuda_sm3x_div_rn_noftz_f32_slowpath) ;  /* 0x0000000800987944 */ /* 0x018fea0003c00000 */
.L_x_77:
[----:B------:R-:W-:Y:S05]  /*3a50*/  BSYNC.RECONVERGENT B0 ;  /* 0x0000000000007941 */ /* 0x000fea0003800200 */
.L_x_76:
[----:B------:R-:W0:Y:S01]  /*3a60*/  LDCU UR4, c[0x0][0x39c] ;  /* 0x00007380ff0477ac */ /* 0x000e220008000800 */
[----:B------:R-:W1:Y:S01]  /*3a70*/  MUFU.RCP R7, R4 ;  /* 0x0000000400077308 */ /* 0x000e620000001000 */
[----:B------:R-:W-:Y:S01]  /*3a80*/  FADD R5, R0, R5 ;  /* 0x0000000500057221 */ /* 0x000fe20000000000 */
[----:B------:R-:W-:Y:S04]  /*3a90*/  BSSY.RECONVERGENT B0, `(.L_x_78) ;  /* 0x000000d000007945 */ /* 0x000fe80003800200 */
[----:B------:R2:W-:Y:S01]  /*3aa0*/  STG.E desc[UR8][R2.64+0x14], R5 ;  /* 0x0000140502007986 */ /* 0x0005e2000c101908 */
[----:B0-----:R-:W-:Y:S01]  /*3ab0*/  FMUL R35, R16, UR4 ;  /* 0x0000000410237c20 */ /* 0x001fe20008400000 */
[----:B-1----:R-:W-:-:S03]  /*3ac0*/  FFMA R0, R7, -R4, 1 ;  /* 0x3f80000007007423 */ /* 0x002fc60000000804 */
[----:B------:R-:W0:Y:S01]  /*3ad0*/  FCHK P0, R35, R4 ;  /* 0x0000000423007302 */ /* 0x000e220000000000 */
[----:B------:R-:W-:-:S04]  /*3ae0*/  FFMA R0, R7, R0, R7 ;  /* 0x0000000007007223 */ /* 0x000fc80000000007 */
[----:B------:R-:W-:-:S04]  /*3af0*/  FFMA R7, R0, R35, RZ ;  /* 0x0000002300077223 */ /* 0x000fc800000000ff */
[----:B------:R-:W-:-:S04]  /*3b00*/  FFMA R6, R7, -R4, R35 ;  /* 0x8000000407067223 */ /* 0x000fc80000000023 */
[----:B------:R-:W-:Y:S01]  /*3b10*/  FFMA R0, R0, R6, R7 ;  /* 0x0000000600007223 */ /* 0x000fe20000000007 */
[----:B0-2---:R-:W-:Y:S06]  /*3b20*/  @!P0 BRA `(.L_x_79) ;  /* 0x00000000000c8947 */ /* 0x005fec0003800000 */
[----:B------:R-:W-:Y:S01]  /*3b30*/  IMAD.MOV.U32 R36, RZ, RZ, R4 ;  /* 0x000000ffff247224 */ /* 0x000fe200078e0004 */
[----:B------:R-:W-:-:S07]  /*3b40*/  MOV R24, 0x3b60 ;  /* 0x00003b6000187802 */ /* 0x000fce0000000f00 */
[----:B---34-:R-:W-:Y:S05]  /*3b50*/  CALL.REL.NOINC `($__internal_2_$__cuda_sm3x_div_rn_noftz_f32_slowpath) ;  /* 0x0000000800547944 */ /* 0x018fea0003c00000 */
.L_x_79:
[----:B------:R-:W-:Y:S05]  /*3b60*/  BSYNC.RECONVERGENT B0 ;  /* 0x0000000000007941 */ /* 0x000fea0003800200 */
.L_x_78:
[----:B------:R-:W0:Y:S01]  /*3b70*/  LDCU UR4, c[0x0][0x39c] ;  /* 0x00007380ff0477ac */ /* 0x000e220008000800 */
[----:B------:R-:W-:-:S05]  /*3b80*/  FADD R13, R0, R12 ;  /* 0x0000000c000d7221 */ /* 0x000fca0000000000 */
[----:B------:R-:W-:Y:S01]  /*3b90*/  STG.E desc[UR8][R2.64+0x18], R13 ;  /* 0x0000180d02007986 */ /* 0x000fe2000c101908 */
[----:B0-----:R-:W-:Y:S01]  /*3ba0*/  FMUL R14, R5, UR4 ;  /* 0x00000004050e7c20 */ /* 0x001fe20008400000 */
[----:B------:R-:W-:-:S03]  /*3bb0*/  FMUL R0, R13, UR4 ;  /* 0x000000040d007c20 */ /* 0x000fc60008400000 */
[----:B------:R-:W0:Y:S08]  /*3bc0*/  F2F.F64.F32 R4, R14 ;  /* 0x0000000e00047310 */ /* 0x000e300000201800 */
[----:B------:R-:W1:Y:S01]  /*3bd0*/  F2F.F64.F32 R6, R0 ;  /* 0x0000000000067310 */ /* 0x000e620000201800 */
[----:B0-----:R-:W-:-:S07]  /*3be0*/  DADD R4, R10, R4 ;  /* 0x000000000a047229 */ /* 0x001fce0000000004 */
[----:B------:R-:W-:Y:S01]  /*3bf0*/  STG.E.64 desc[UR8][R2.64], R4 ;  /* 0x0000000402007986 */ /* 0x000fe2000c101b08 */
[----:B-1----:R-:W-:-:S07]  /*3c00*/  DADD R6, R8, R6 ;  /* 0x0000000008067229 */ /* 0x002fce0000000006 */
[----:B------:R-:W-:Y:S01]  /*3c10*/  STG.E.64 desc[UR8][R2.64+0x8], R6 ;  /* 0x0000080602007986 */ /* 0x000fe2000c101b08 */
[----:B------:R-:W-:Y:S05]  /*3c20*/  EXIT ;  /* 0x000000000000794d */ /* 0x000fea0003800000 */
        .weak           $__internal_0_$__cuda_sm20_div_rn_f64_full
        .type           $__internal_0_$__cuda_sm20_div_rn_f64_full,@function
        .size           $__internal_0_$__cuda_sm20_div_rn_f64_full,($__internal_1_$__cuda_sm20_dsqrt_rn_f64_mediumpath_v1 - $__internal_0_$__cuda_sm20_div_rn_f64_full)
$__internal_0_$__cuda_sm20_div_rn_f64_full:
[----:B------:R-:W-:Y:S01]  /*3c30*/  FSETP.GEU.AND P2, PT, |R37|, 1.469367938527859385e-39, PT ;  /* 0x001000002500780b */ /* 0x000fe20003f4e200 */
[----:B------:R-:W-:Y:S01]  /*3c40*/  IMAD.MOV.U32 R26, RZ, RZ, R46 ;  /* 0x000000ffff1a7224 */ /* 0x000fe200078e002e */
[C---:B------:R-:W-:Y:S01]  /*3c50*/  FSETP.GEU.AND P0, PT, |R19|.reuse, 1.469367938527859385e-39, PT ;  /* 0x001000001300780b */ /* 0x040fe20003f0e200 */
[----:B------:R-:W-:Y:S01]  /*3c60*/  IMAD.MOV.U32 R27, RZ, RZ, R19 ;  /* 0x000000ffff1b7224 */ /* 0x000fe200078e0013 */
[----:B------:R-:W-:Y:S01]  /*3c70*/  LOP3.LUT R47, R19, 0x800fffff, RZ, 0xc0, !PT ;  /* 0x800fffff132f7812 */ /* 0x000fe200078ec0ff */
[----:B------:R-:W-:Y:S01]  /*3c80*/  IMAD.MOV.U32 R40, RZ, RZ, R36 ;  /* 0x000000ffff287224 */ /* 0x000fe200078e0024 */
[----:B------:R-:W-:Y:S01]  /*3c90*/  LOP3.LUT R17, R37, 0x7ff00000, RZ, 0xc0, !PT ;  /* 0x7ff0000025117812 */ /* 0x000fe200078ec0ff */
[----:B------:R-:W-:Y:S01]  /*3ca0*/  IMAD.MOV.U32 R48, RZ, RZ, 0x1 ;  /* 0x00000001ff307424 */ /* 0x000fe200078e00ff */
[----:B------:R-:W-:Y:S01]  /*3cb0*/  LOP3.LUT R47, R47, 0x3ff00000, RZ, 0xfc, !PT ;  /* 0x3ff000002f2f7812 */ /* 0x000fe200078efcff */
[----:B------:R-:W-:Y:S01]  /*3cc0*/  BSSY.RECONVERGENT B2, `(.L_x_80) ;  /* 0x000004f000027945 */ /* 0x000fe20003800200 */
[----:B------:R-:W-:-:S02]  /*3cd0*/  MOV R20, 0x1ca00000 ;  /* 0x1ca0000000147802 */ /* 0x000fc40000000f00 */
[----:B------:R-:W-:Y:S02]  /*3ce0*/  LOP3.LUT R44, R19, 0x7ff00000, RZ, 0xc0, !PT ;  /* 0x7ff00000132c7812 */ /* 0x000fe400078ec0ff */
[----:B------:R-:W-:Y:S01]  /*3cf0*/  @!P2 LOP3.LUT R18, R27, 0x7ff00000, RZ, 0xc0, !PT ;  /* 0x7ff000001b12a812 */ /* 0x000fe200078ec0ff */
[----:B------:R-:W-:Y:S01]  /*3d00*/  @!P0 DMUL R46, R26, 8.98846567431157953865e+307 ;  /* 0x7fe000001a2e8828 */ /* 0x000fe20000000000 */
[C---:B------:R-:W-:Y:S02]  /*3d10*/  ISETP.GE.U32.AND P1, PT, R17.reuse, R44, PT ;  /* 0x0000002c1100720c */ /* 0x040fe40003f26070 */
[----:B------:R-:W-:Y:S02]  /*3d20*/  @!P2 ISETP.GE.U32.AND P3, PT, R17, R18, PT ;  /* 0x000000121100a20c */ /* 0x000fe40003f66070 */
[C---:B------:R-:W-:Y:S01]  /*3d30*/  SEL R41, R20.reuse, 0x63400000, !P1 ;  /* 0x6340000014297807 */ /* 0x040fe20004800000 */
[----:B------:R-:W0:Y:S01]  /*3d40*/  MUFU.RCP64H R49, R47 ;  /* 0x0000002f00317308 */ /* 0x000e220000001800 */
[----:B------:R-:W-:-:S02]  /*3d50*/  @!P2 SEL R19, R20, 0x63400000, !P3 ;  /* 0x634000001413a807 */ /* 0x000fc40005800000 */
[--C-:B------:R-:W-:Y:S02]  /*3d60*/  LOP3.LUT R41, R41, 0x800fffff, R37.reuse, 0xf8, !PT ;  /* 0x800fffff29297812 */ /* 0x100fe400078ef825 */
[----:B------:R-:W-:Y:S02]  /*3d70*/  @!P2 LOP3.LUT R18, R19, 0x80000000, R37, 0xf8, !PT ;  /* 0x800000001312a812 */ /* 0x000fe400078ef825 */
[----:B------:R-:W-:Y:S02]  /*3d80*/  MOV R35, R17 ;  /* 0x0000001100237202 */ /* 0x000fe40000000f00 */
[----:B------:R-:W-:Y:S01]  /*3d90*/  @!P2 LOP3.LUT R19, R18, 0x100000, RZ, 0xfc, !PT ;  /* 0x001000001213a812 */ /* 0x000fe200078efcff */
[----:B------:R-:W-:Y:S01]  /*3da0*/  @!P2 IMAD.MOV.U32 R18, RZ, RZ, RZ ;  /* 0x000000ffff12a224 */ /* 0x000fe200078e00ff */
[----:B------:R-:W-:-:S05]  /*3db0*/  @!P0 LOP3.LUT R44, R47, 0x7ff00000, RZ, 0xc0, !PT ;  /* 0x7ff000002f2c8812 */ /* 0x000fca00078ec0ff */
[----:B------:R-:W-:Y:S02]  /*3dc0*/  @!P2 DFMA R40, R40, 2, -R18 ;  /* 0x400000002828a82b */ /* 0x000fe40000000812 */
[----:B0-----:R-:W-:-:S08]  /*3dd0*/  DFMA R18, R48, -R46, 1 ;  /* 0x3ff000003012742b */ /* 0x001fd0000000082e */
[----:B------:R-:W-:Y:S01]  /*3de0*/  DFMA R18, R18, R18, R18 ;  /* 0x000000121212722b */ /* 0x000fe20000000012 */
[----:B------:R-:W-:-:S05]  /*3df0*/  @!P2 LOP3.LUT R35, R41, 0x7ff00000, RZ, 0xc0, !PT ;  /* 0x7ff000002923a812 */ /* 0x000fca00078ec0ff */
[----:B------:R-:W-:Y:S02]  /*3e00*/  VIADD R39, R35, 0xffffffff ;  /* 0xffffffff23277836 */ /* 0x000fe40000000000 */
[----:B------:R-:W-:-:S03]  /*3e10*/  DFMA R48, R48, R18, R48 ;  /* 0x000000123030722b */ /* 0x000fc60000000030 */
[----:B------:R-:W-:Y:S01]  /*3e20*/  ISETP.GT.U32.AND P0, PT, R39, 0x7feffffe, PT ;  /* 0x7feffffe2700780c */ /* 0x000fe20003f04070 */
[----:B------:R-:W-:-:S04]  /*3e30*/  VIADD R39, R44, 0xffffffff ;  /* 0xffffffff2c277836 */ /* 0x000fc80000000000 */
[----:B------:R-:W-:Y:S01]  /*3e40*/  DFMA R50, R48, -R46, 1 ;  /* 0x3ff000003032742b */ /* 0x000fe2000000082e */
[----:B------:R-:W-:-:S07]  /*3e50*/  ISETP.GT.U32.OR P0, PT, R39, 0x7feffffe, P0 ;  /* 0x7feffffe2700780c */ /* 0x000fce0000704470 */
[----:B------:R-:W-:-:S08]  /*3e60*/  DFMA R50, R48, R50, R48 ;  /* 0x000000323032722b */ /* 0x000fd00000000030 */
[----:B------:R-:W-:-:S08]  /*3e70*/  DMUL R48, R50, R40 ;  /* 0x0000002832307228 */ /* 0x000fd00000000000 */
[----:B------:R-:W-:-:S08]  /*3e80*/  DFMA R18, R48, -R46, R40 ;  /* 0x8000002e3012722b */ /* 0x000fd00000000028 */
[----:B------:R-:W-:Y:S01]  /*3e90*/  DFMA R18, R50, R18, R48 ;  /* 0x000000123212722b */ /* 0x000fe20000000030 */
[----:B------:R-:W-:Y:S10]  /*3ea0*/  @P0 BRA `(.L_x_81) ;  /* 0x00000000006c0947 */ /* 0x000ff40003800000 */
[----:B------:R-:W-:-:S04]  /*3eb0*/  LOP3.LUT R36, R27, 0x7ff00000, RZ, 0xc0, !PT ;  /* 0x7ff000001b247812 */ /* 0x000fc800078ec0ff */
[CC--:B------:R-:W-:Y:S02]  /*3ec0*/  VIADDMNMX R35, R17.reuse, -R36.reuse, 0xb9600000, !PT ;  /* 0xb960000011237446 */ /* 0x0c0fe40007800924 */
[----:B------:R-:W-:Y:S01]  /*3ed0*/  ISETP.GE.U32.AND P0, PT, R17, R36, PT ;  /* 0x000000241100720c */ /* 0x000fe20003f06070 */
[----:B------:R-:W-:Y:S01]  /*3ee0*/  IMAD.MOV.U32 R36, RZ, RZ, RZ ;  /* 0x000000ffff247224 */ /* 0x000fe200078e00ff */
[----:B------:R-:W-:Y:S02]  /*3ef0*/  VIMNMX R17, PT, PT, R35, 0x46a00000, PT ;  /* 0x46a0000023117848 */ /* 0x000fe40003fe0100 */
[----:B------:R-:W-:-:S05]  /*3f00*/  SEL R20, R20, 0x63400000, !P0 ;  /* 0x6340000014147807 */ /* 0x000fca0004000000 */
[----:B------:R-:W-:-:S05]  /*3f10*/  IMAD.IADD R17, R17, 0x1, -R20 ;  /* 0x0000000111117824 */ /* 0x000fca00078e0a14 */
[----:B------:R-:W-:-:S06]  /*3f20*/  IADD3 R37, PT, PT, R17, 0x7fe00000, RZ ;  /* 0x7fe0000011257810 */ /* 0x000fcc0007ffe0ff */
[----:B------:R-:W-:-:S10]  /*3f30*/  DMUL R48, R18, R36 ;  /* 0x0000002412307228 */ /* 0x000fd40000000000 */
[----:B------:R-:W-:-:S13]  /*3f40*/  FSETP.GTU.AND P0, PT, |R49|, 1.469367938527859385e-39, PT ;  /* 0x001000003100780b */ /* 0x000fda0003f0c200 */
[----:B------:R-:W-:Y:S05]  /*3f50*/  @P0 BRA `(.L_x_82) ;  /* 0x0000000000940947 */ /* 0x000fea0003800000 */
[----:B------:R-:W-:-:S06]  /*3f60*/  DFMA R40, R18, -R46, R40 ;  /* 0x8000002e1228722b */ /* 0x000fcc0000000028 */
[----:B------:R-:W-:-:S04]  /*3f70*/  IMAD.MOV.U32 R40, RZ, RZ, RZ ;  /* 0x000000ffff287224 */ /* 0x000fc800078e00ff */
[C---:B------:R-:W-:Y:S02]  /*3f80*/  FSETP.NEU.AND P0, PT, R41.reuse, RZ, PT ;  /* 0x000000ff2900720b */ /* 0x040fe40003f0d000 */
[----:B------:R-:W-:-:S04]  /*3f90*/  LOP3.LUT R27, R41, 0x80000000, R27, 0x48, !PT ;  /* 0x80000000291b7812 */ /* 0x000fc800078e481b */
[----:B------:R-:W-:-:S07]  /*3fa0*/  LOP3.LUT R41, R27, R37, RZ, 0xfc, !PT ;  /* 0x000000251b297212 */ /* 0x000fce00078efcff */
[----:B------:R-:W-:Y:S05]  /*3fb0*/  @!P0 BRA `(.L_x_82) ;  /* 0x00000000007c8947 */ /* 0x000fea0003800000 */
[C---:B------:R-:W-:Y:S01]  /*3fc0*/  IADD3 R37, PT, PT, -R17.reuse, RZ, RZ ;  /* 0x000000ff11257210 */ /* 0x040fe20007ffe1ff */
[----:B------:R-:W-:Y:S01]  /*3fd0*/  IMAD.MOV.U32 R36, RZ, RZ, RZ ;  /* 0x000000ffff247224 */ /* 0x000fe200078e00ff */
[----:B------:R-:W-:-:S05]  /*3fe0*/  IADD3 R17, PT, PT, -R17, -0x43300000, RZ ;  /* 0xbcd0000011117810 */ /* 0x000fca0007ffe1ff */
[----:B------:R-:W-:Y:S02]  /*3ff0*/  DFMA R36, R48, -R36, R18 ;  /* 0x800000243024722b */ /* 0x000fe40000000012 */
[----:B------:R-:W-:-:S08]  /*4000*/  DMUL.RP R18, R18, R40 ;  /* 0x0000002812127228 */ /* 0x000fd00000008000 */
[----:B------:R-:W-:Y:S02]  /*4010*/  FSETP.NEU.AND P0, PT, |R37|, R17, PT ;  /* 0x000000112500720b */ /* 0x000fe40003f0d200 */
[----:B------:R-:W-:Y:S02]  /*4020*/  LOP3.LUT R27, R19, R27, RZ, 0x3c, !PT ;  /* 0x0000001b131b7212 */ /* 0x000fe400078e3cff */
[----:B------:R-:W-:Y:S02]  /*4030*/  FSEL R48, R18, R48, !P0 ;  /* 0x0000003012307208 */ /* 0x000fe40004000000 */
[----:B------:R-:W-:Y:S01]  /*4040*/  FSEL R49, R27, R49, !P0 ;  /* 0x000000311b317208 */ /* 0x000fe20004000000 */
[----:B------:R-:W-:Y:S06]  /*4050*/  BRA `(.L_x_82) ;  /* 0x0000000000547947 */ /* 0x000fec0003800000 */
.L_x_81:
[----:B------:R-:W-:-:S14]  /*4060*/  DSETP.NAN.AND P0, PT, R36, R36, PT ;  /* 0x000000242400722a */ /* 0x000fdc0003f08000 */
[----:B------:R-:W-:Y:S05]  /*4070*/  @P0 BRA `(.L_x_83) ;  /* 0x0000000000440947 */ /* 0x000fea0003800000 */
[----:B------:R-:W-:-:S14]  /*4080*/  DSETP.NAN.AND P0, PT, R26, R26, PT ;  /* 0x0000001a1a00722a */ /* 0x000fdc0003f08000 */
[----:B------:R-:W-:Y:S05]  /*4090*/  @P0 BRA `(.L_x_84) ;  /* 0x0000000000300947 */ /* 0x000fea0003800000 */
[----:B------:R-:W-:Y:S01]  /*40a0*/  ISETP.NE.AND P0, PT, R35, R44, PT ;  /* 0x0000002c2300720c */ /* 0x000fe20003f05270 */
[----:B------:R-:W-:Y:S01]  /*40b0*/  IMAD.MOV.U32 R48, RZ, RZ, 0x0 ;  /* 0x00000000ff307424 */ /* 0x000fe200078e00ff */
[----:B------:R-:W-:-:S11]  /*40c0*/  MOV R49, 0xfff80000 ;  /* 0xfff8000000317802 */ /* 0x000fd60000000f00 */
[----:B------:R-:W-:Y:S05]  /*40d0*/  @!P0 BRA `(.L_x_82) ;  /* 0x0000000000348947 */ /* 0x000fea0003800000 */
[----:B------:R-:W-:Y:S02]  /*40e0*/  ISETP.NE.AND P0, PT, R35, 0x7ff00000, PT ;  /* 0x7ff000002300780c */ /* 0x000fe40003f05270 */
[----:B------:R-:W-:Y:S02]  /*40f0*/  LOP3.LUT R49, R37, 0x80000000, R27, 0x48, !PT ;  /* 0x8000000025317812 */ /* 0x000fe400078e481b */
[----:B------:R-:W-:-:S13]  /*4100*/  ISETP.EQ.OR P0, PT, R44, RZ, !P0 ;  /* 0x000000ff2c00720c */ /* 0x000fda0004702670 */
[----:B------:R-:W-:Y:S01]  /*4110*/  @P0 LOP3.LUT R17, R49, 0x7ff00000, RZ, 0xfc, !PT ;  /* 0x7ff0000031110812 */ /* 0x000fe200078efcff */
[----:B------:R-:W-:Y:S02]  /*4120*/  @!P0 IMAD.MOV.U32 R48, RZ, RZ, RZ ;  /* 0x000000ffff308224 */ /* 0x000fe400078e00ff */
[----:B------:R-:W-:Y:S01]  /*4130*/  @P0 IMAD.MOV.U32 R48, RZ, RZ, RZ ;  /* 0x000000ffff300224 */ /* 0x000fe200078e00ff */
[----:B------:R-:W-:Y:S01]  /*4140*/  @P0 MOV R49, R17 ;  /* 0x0000001100310202 */ /* 0x000fe20000000f00 */
[----:B------:R-:W-:Y:S06]  /*4150*/  BRA `(.L_x_82) ;  /* 0x0000000000147947 */ /* 0x000fec0003800000 */
.L_x_84:
[----:B------:R-:W-:Y:S01]  /*4160*/  LOP3.LUT R49, R27, 0x80000, RZ, 0xfc, !PT ;  /* 0x000800001b317812 */ /* 0x000fe200078efcff */
[----:B------:R-:W-:Y:S01]  /*4170*/  IMAD.MOV.U32 R48, RZ, RZ, R26 ;  /* 0x000000ffff307224 */ /* 0x000fe200078e001a */
[----:B------:R-:W-:Y:S06]  /*4180*/  BRA `(.L_x_82) ;  /* 0x0000000000087947 */ /* 0x000fec0003800000 */
.L_x_83:
[----:B------:R-:W-:Y:S01]  /*4190*/  LOP3.LUT R49, R37, 0x80000, RZ, 0xfc, !PT ;  /* 0x0008000025317812 */ /* 0x000fe200078efcff */
[----:B------:R-:W-:-:S07]  /*41a0*/  IMAD.MOV.U32 R48, RZ, RZ, R36 ;  /* 0x000000ffff307224 */ /* 0x000fce00078e0024 */
.L_x_82:
[----:B------:R-:W-:Y:S05]  /*41b0*/  BSYNC.RECONVERGENT B2 ;  /* 0x0000000000027941 */ /* 0x000fea0003800200 */
.L_x_80:
[----:B------:R-:W-:Y:S02]  /*41c0*/  HFMA2 R19, -RZ, RZ, 0, 0 ;  /* 0x00000000ff137431 */ /* 0x000fe400000001ff */
[----:B------:R-:W-:Y:S01]  /*41d0*/  IMAD.MOV.U32 R18, RZ, RZ, R0 ;  /* 0x000000ffff127224 */ /* 0x000fe200078e0000 */
[----:B------:R-:W-:Y:S01]  /*41e0*/  MOV R40, R48 ;  /* 0x0000003000287202 */ /* 0x000fe20000000f00 */
[----:B------:R-:W-:Y:S02]  /*41f0*/  IMAD.MOV.U32 R41, RZ, RZ, R49 ;  /* 0x000000ffff297224 */ /* 0x000fe400078e0031 */
[----:B------:R-:W-:Y:S05]  /*4200*/  RET.REL.NODEC R18 `(CollideBodies) ;  /* 0xffffffbc127c7950 */ /* 0x000fea0003c3ffff */
        .weak           $__internal_1_$__cuda_sm20_dsqrt_rn_f64_mediumpath_v1
        .type           $__internal_1_$__cuda_sm20_dsqrt_rn_f64_mediumpath_v1,@function
        .size           $__internal_1_$__cuda_sm20_dsqrt_rn_f64_mediumpath_v1,($__internal_2_$__cuda_sm3x_div_rn_noftz_f32_slowpath - $__internal_1_$__cuda_sm20_dsqrt_rn_f64_mediumpath_v1)
$__internal_1_$__cuda_sm20_dsqrt_rn_f64_mediumpath_v1:
[----:B------:R-:W-:Y:S01]  /*4210*/  ISETP.GE.U32.AND P0, PT, R30, -0x3400000, PT ;  /* 0xfcc000001e00780c */ /* 0x000fe20003f06070 */
[----:B------:R-:W-:-:S12]  /*4220*/  BSSY.RECONVERGENT B2, `(.L_x_85) ;  /* 0x0000023000027945 */ /* 0x000fd80003800200 */
[----:B------:R-:W-:Y:S05]  /*4230*/  @!P0 BRA `(.L_x_86) ;  /* 0x0000000000208947 */ /* 0x000fea0003800000 */
[----:B------:R-:W-:-:S10]  /*4240*/  DFMA.RM R26, R36, R26, R18 ;  /* 0x0000001a241a722b */ /* 0x000fd40000004012 */
[----:B------:R-:W-:-:S05]  /*4250*/  IADD3 R18, P0, PT, R26, 0x1, RZ ;  /* 0x000000011a127810 */ /* 0x000fca0007f1e0ff */
[----:B------:R-:W-:-:S06]  /*4260*/  IMAD.X R19, RZ, RZ, R27, P0 ;  /* 0x000000ffff137224 */ /* 0x000fcc00000e061b */
[----:B------:R-:W-:-:S08]  /*4270*/  DFMA.RP R40, -R26, R18, R40 ;  /* 0x000000121a28722b */ /* 0x000fd00000008128 */
[----:B------:R-:W-:-:S06]  /*4280*/  DSETP.GT.AND P0, PT, R40, RZ, PT ;  /* 0x000000ff2800722a */ /* 0x000fcc0003f04000 */
[----:B------:R-:W-:Y:S02]  /*4290*/  FSEL R18, R18, R26, P0 ;  /* 0x0000001a12127208 */ /* 0x000fe40000000000 */
[----:B------:R-:W-:Y:S01]  /*42a0*/  FSEL R19, R19, R27, P0 ;  /* 0x0000001b13137208 */ /* 0x000fe20000000000 */
[----:B------:R-:W-:Y:S06]  /*42b0*/  BRA `(.L_x_87) ;  /* 0x0000000000647947 */ /* 0x000fec0003800000 */
.L_x_86:
[----:B------:R-:W-:-:S14]  /*42c0*/  DSETP.NE.AND P0, PT, R40, RZ, PT ;  /* 0x000000ff2800722a */ /* 0x000fdc0003f05000 */
[----:B------:R-:W-:Y:S05]  /*42d0*/  @!P0 BRA `(.L_x_88) ;  /* 0x0000000000588947 */ /* 0x000fea0003800000 */
[----:B------:R-:W-:-:S13]  /*42e0*/  ISETP.GE.AND P0, PT, R41, RZ, PT ;  /* 0x000000ff2900720c */ /* 0x000fda0003f06270 */
[----:B------:R-:W-:Y:S01]  /*42f0*/  @!P0 IMAD.MOV.U32 R18, RZ, RZ, 0x0 ;  /* 0x00000000ff128424 */ /* 0x000fe200078e00ff */
[----:B------:R-:W-:Y:S01]  /*4300*/  @!P0 MOV R19, 0xfff80000 ;  /* 0xfff8000000138802 */ /* 0x000fe20000000f00 */
[----:B------:R-:W-:Y:S06]  /*4310*/  @!P0 BRA `(.L_x_87) ;  /* 0x00000000004c8947 */ /* 0x000fec0003800000 */
[----:B------:R-:W-:-:S13]  /*4320*/  ISETP.GT.AND P0, PT, R41, 0x7fefffff, PT ;  /* 0x7fefffff2900780c */ /* 0x000fda0003f04270 */
[----:B------:R-:W-:Y:S05]  /*4330*/  @P0 BRA `(.L_x_88) ;  /* 0x0000000000400947 */ /* 0x000fea0003800000 */
[----:B------:R-:W-:Y:S01]  /*4340*/  DMUL R40, R40, 8.11296384146066816958e+31 ;  /* 0x4690000028287828 */ /* 0x000fe20000000000 */
[----:B------:R-:W-:Y:S01]  /*4350*/  IMAD.MOV.U32 R36, RZ, RZ, RZ ;  /* 0x000000ffff247224 */ /* 0x000fe200078e00ff */
[----:B------:R-:W-:Y:S01]  /*4360*/  MOV R19, 0x3fd80000 ;  /* 0x3fd8000000137802 */ /* 0x000fe20000000f00 */
[----:B------:R-:W-:-:S03]  /*4370*/  IMAD.MOV.U32 R18, RZ, RZ, 0x0 ;  /* 0x00000000ff127424 */ /* 0x000fc600078e00ff */
[----:B------:R-:W0:Y:S02]  /*4380*/  MUFU.RSQ64H R37, R41 ;  /* 0x0000002900257308 */ /* 0x000e240000001c00 */
[----:B0-----:R-:W-:-:S08]  /*4390*/  DMUL R26, R36, R36 ;  /* 0x00000024241a7228 */ /* 0x001fd00000000000 */
[----:B------:R-:W-:-:S08]  /*43a0*/  DFMA R26, R40, -R26, 1 ;  /* 0x3ff00000281a742b */ /* 0x000fd0000000081a */
[----:B------:R-:W-:Y:S02]  /*43b0*/  DFMA R18, R26, R18, 0.5 ;  /* 0x3fe000001a12742b */ /* 0x000fe40000000012 */
[----:B------:R-:W-:-:S08]  /*43c0*/  DMUL R26, R36, R26 ;  /* 0x0000001a241a7228 */ /* 0x000fd00000000000 */
[----:B------:R-:W-:-:S08]  /*43d0*/  DFMA R26, R18, R26, R36 ;  /* 0x0000001a121a722b */ /* 0x000fd00000000024 */
[----:B------:R-:W-:Y:S02]  /*43e0*/  DMUL R18, R40, R26 ;  /* 0x0000001a28127228 */ /* 0x000fe40000000000 */
[----:B------:R-:W-:-:S06]  /*43f0*/  VIADD R27, R27, 0xfff00000 ;  /* 0xfff000001b1b7836 */ /* 0x000fcc0000000000 */
[----:B------:R-:W-:-:S08]  /*4400*/  DFMA R36, R18, -R18, R40 ;  /* 0x800000121224722b */ /* 0x000fd00000000028 */
[----:B------:R-:W-:-:S10]  /*4410*/  DFMA R18, R26, R36, R18 ;  /* 0x000000241a12722b */ /* 0x000fd40000000012 */
[----:B------:R-:W-:Y:S01]  /*4420*/  VIADD R19, R19, 0xfcb00000 ;  /* 0xfcb0000013137836 */ /* 0x000fe20000000000 */
[----:B------:R-:W-:Y:S06]  /*4430*/  BRA `(.L_x_87) ;  /* 0x0000000000047947 */ /* 0x000fec0003800000 */
.L_x_88:
[----:B------:R-:W-:-:S11]  /*4440*/  DADD R18, R40, R40 ;  /* 0x0000000028127229 */ /* 0x000fd60000000028 */
.L_x_87:
[----:B------:R-:W-:Y:S05]  /*4450*/  BSYNC.RECONVERGENT B2 ;  /* 0x0000000000027941 */ /* 0x000fea0003800200 */
.L_x_85:
[----:B------:R-:W-:Y:S02]  /*4460*/  IMAD.MOV.U32 R27, RZ, RZ, R19 ;  /* 0x000000ffff1b7224 */ /* 0x000fe400078e0013 */
[----:B------:R-:W-:Y:S01]  /*4470*/  HFMA2 R19, -RZ, RZ, 0, 0 ;  /* 0x00000000ff137431 */ /* 0x000fe200000001ff */
[----:B------:R-:W-:Y:S01]  /*4480*/  MOV R26, R18 ;  /* 0x00000012001a7202 */ /* 0x000fe20000000f00 */
[----:B------:R-:W-:-:S04]  /*4490*/  IMAD.MOV.U32 R18, RZ, RZ, R0 ;  /* 0x000000ffff127224 */ /* 0x000fc800078e0000 */
[----:B------:R-:W-:Y:S05]  /*44a0*/  RET.REL.NODEC R18 `(CollideBodies) ;  /* 0xffffffb812d47950 */ /* 0x000fea0003c3ffff */
        .weak           $__internal_2_$__cuda_sm3x_div_rn_noftz_f32_slowpath
        .type           $__internal_2_$__cuda_sm3x_div_rn_noftz_f32_slowpath,@function
        .size           $__internal_2_$__cuda_sm3x_div_rn_noftz_f32_slowpath,($CollideBodies$__internal_accurate_pow - $__internal_2_$__cuda_sm3x_div_rn_noftz_f32_slowpath)
$__internal_2_$__cuda_sm3x_div_rn_noftz_f32_slowpath:
[----:B------:R-:W-:Y:S01]  /*44b0*/  SHF.R.U32.HI R17, RZ, 0x17, R36 ;  /* 0x00000017ff117819 */ /* 0x000fe20000011624 */
[----:B------:R-:W-:Y:S01]  /*44c0*/  BSSY.RECONVERGENT B2, `(.L_x_89) ;  /* 0x0000062000027945 */ /* 0x000fe20003800200 */
[----:B------:R-:W-:Y:S02]  /*44d0*/  SHF.R.U32.HI R26, RZ, 0x17, R35 ;  /* 0x00000017ff1a7819 */ /* 0x000fe40000011623 */
[----:B------:R-:W-:Y:S02]  /*44e0*/  LOP3.LUT R17, R17, 0xff, RZ, 0xc0, !PT ;  /* 0x000000ff11117812 */ /* 0x000fe400078ec0ff */
[----:B------:R-:W-:-:S03]  /*44f0*/  LOP3.LUT R26, R26, 0xff, RZ, 0xc0, !PT ;  /* 0x000000ff1a1a7812 */ /* 0x000fc600078ec0ff */
[----:B------:R-:W-:Y:S02]  /*4500*/  VIADD R0, R17, 0xffffffff ;  /* 0xffffffff11007836 */ /* 0x000fe40000000000 */
[----:B------:R-:W-:-:S03]  /*4510*/  VIADD R27, R26, 0xffffffff ;  /* 0xffffffff1a1b7836 */ /* 0x000fc60000000000 */
[----:B------:R-:W-:-:S04]  /*4520*/  ISETP.GT.U32.AND P0, PT, R0, 0xfd, PT ;  /* 0x000000fd0000780c */ /* 0x000fc80003f04070 */
[----:B------:R-:W-:-:S13]  /*4530*/  ISETP.GT.U32.OR P0, PT, R27, 0xfd, P0 ;  /* 0x000000fd1b00780c */ /* 0x000fda0000704470 */
[----:B------:R-:W-:Y:S01]  /*4540*/  @!P0 MOV R25, RZ ;  /* 0x000000ff00198202 */ /* 0x000fe20000000f00 */
[----:B------:R-:W-:Y:S06]  /*4550*/  @!P0 BRA `(.L_x_90) ;  /* 0x00000000005c8947 */ /* 0x000fec0003800000 */
[----:B------:R-:W-:Y:S02]  /*4560*/  FSETP.GTU.FTZ.AND P0, PT, |R35|, +INF , PT ;  /* 0x7f8000002300780b */ /* 0x000fe40003f1c200 */
[----:B------:R-:W-:-:S04]  /*4570*/  FSETP.GTU.FTZ.AND P1, PT, |R36|, +INF , PT ;  /* 0x7f8000002400780b */ /* 0x000fc80003f3c200 */
[----:B------:R-:W-:-:S13]  /*4580*/  PLOP3.LUT P0, PT, P0, P1, PT, 0xf8, 0x8f ;  /* 0x00000000008f781c */ /* 0x000fda0000703f70 */
[----:B------:R-:W-:Y:S05]  /*4590*/  @P0 BRA `(.L_x_91) ;  /* 0x00000004004c0947 */ /* 0x000fea0003800000 */
[----:B------:R-:W-:-:S13]  /*45a0*/  LOP3.LUT P0, RZ, R36, 0x7fffffff, R35, 0xc8, !PT ;  /* 0x7fffffff24ff7812 */ /* 0x000fda000780c823 */
[----:B------:R-:W-:Y:S05]  /*45b0*/  @!P0 BRA `(.L_x_92) ;  /* 0x00000004003c8947 */ /* 0x000fea0003800000 */
[C---:B------:R-:W-:Y:S02]  /*45c0*/  FSETP.NEU.FTZ.AND P1, PT, |R35|.reuse, +INF , PT ;  /* 0x7f8000002300780b */ /* 0x040fe40003f3d200 */
[----:B------:R-:W-:Y:S02]  /*45d0*/  FSETP.NEU.FTZ.AND P2, PT, |R36|, +INF , PT ;  /* 0x7f8000002400780b */ /* 0x000fe40003f5d200 */
[----:B------:R-:W-:-:S11]  /*45e0*/  FSETP.NEU.FTZ.AND P0, PT, |R35|, +INF , PT ;  /* 0x7f8000002300780b */ /* 0x000fd60003f1d200 */
[----:B------:R-:W-:Y:S05]  /*45f0*/  @!P2 BRA !P1, `(.L_x_92) ;  /* 0x00000004002ca947 */ /* 0x000fea0004800000 */
[----:B------:R-:W-:-:S04]  /*4600*/  LOP3.LUT P1, RZ, R35, 0x7fffffff, RZ, 0xc0, !PT ;  /* 0x7fffffff23ff7812 */ /* 0x000fc8000782c0ff */
[----:B------:R-:W-:-:S13]  /*4610*/  PLOP3.LUT P1, PT, P2, P1, PT, 0x2f, 0xf2 ;  /* 0x0000000000f2781c */ /* 0x000fda0001722577 */
[----:B------:R-:W-:Y:S05]  /*4620*/  @P1 BRA `(.L_x_93) ;  /* 0x0000000400181947 */ /* 0x000fea0003800000 */
[----:B------:R-:W-:-:S04]  /*4630*/  LOP3.LUT P1, RZ, R36, 0x7fffffff, RZ, 0xc0, !PT ;  /* 0x7fffffff24ff7812 */ /* 0x000fc8000782c0ff */
[----:B------:R-:W-:-:S13]  /*4640*/  PLOP3.LUT P0, PT, P0, P1, PT, 0x2f, 0xf2 ;  /* 0x0000000000f2781c */ /* 0x000fda0000702577 */
[----:B------:R-:W-:Y:S05]  /*4650*/  @P0 BRA `(.L_x_94) ;  /* 0x0000000400000947 */ /* 0x000fea0003800000 */
[----:B------:R-:W-:Y:S02]  /*4660*/  ISETP.GE.AND P0, PT, R27, RZ, PT ;  /* 0x000000ff1b00720c */ /* 0x000fe40003f06270 */
[----:B------:R-:W-:-:S11]  /*4670*/  ISETP.GE.AND P1, PT, R0, RZ, PT ;  /* 0x000000ff0000720c */ /* 0x000fd60003f26270 */
[----:B------:R-:W-:Y:S02]  /*4680*/  @P0 IMAD.MOV.U32 R25, RZ, RZ, RZ ;  /* 0x000000ffff190224 */ /* 0x000fe400078e00ff */
[----:B------:R-:W-:Y:S01]  /*4690*/  @!P0 FFMA R35, R35, 1.84467440737095516160e+19, RZ ;  /* 0x5f80000023238823 */ /* 0x000fe200000000ff */
[----:B------:R-:W-:Y:S02]  /*46a0*/  @!P0 IMAD.MOV.U32 R25, RZ, RZ, -0x40 ;  /* 0xffffffc0ff198424 */ /* 0x000fe400078e00ff */
[----:B------:R-:W-:-:S03]  /*46b0*/  @!P1 FFMA R36, R36, 1.84467440737095516160e+19, RZ ;  /* 0x5f80000024249823 */ /* 0x000fc600000000ff */
[----:B------:R-:W-:-:S07]  /*46c0*/  @!P1 IADD3 R25, PT, PT, R25, 0x40, RZ ;  /* 0x0000004019199810 */ /* 0x000fce0007ffe0ff */
.L_x_90:
[----:B------:R-:W-:Y:S01]  /*46d0*/  LEA R27, R17, 0xc0800000, 0x17 ;  /* 0xc0800000111b7811 */ /* 0x000fe200078eb8ff */
[----:B------:R-:W-:Y:S01]  /*46e0*/  VIADD R26, R26, 0xffffff81 ;  /* 0xffffff811a1a7836 */ /* 0x000fe20000000000 */
[----:B------:R-:W-:Y:S03]  /*46f0*/  BSSY.RECONVERGENT B3, `(.L_x_95) ;  /* 0x0000035000037945 */ /* 0x000fe60003800200 */
[----:B------:R-:W-:Y:S02]  /*4700*/  IMAD.IADD R44, R36, 0x1, -R27 ;  /* 0x00000001242c7824 */ /* 0x000fe400078e0a1b */
[C---:B------:R-:W-:Y:S01]  /*4710*/  IMAD R0, R26.reuse, -0x800000, R35 ;  /* 0xff8000001a007824 */ /* 0x040fe200078e0223 */
[----:B------:R-:W-:Y:S01]  /*4720*/  IADD3 R26, PT, PT, R26, 0x7f, -R17 ;  /* 0x0000007f1a1a7810 */ /* 0x000fe20007ffe811 */
[----:B------:R-:W0:Y:S01]  /*4730*/  MUFU.RCP R36, R44 ;  /* 0x0000002c00247308 */ /* 0x000e220000001000 */
[----:B------:R-:W-:-:S02]  /*4740*/  FADD.FTZ R27, -R44, -RZ ;  /* 0x800000ff2c1b7221 */ /* 0x000fc40000010100 */
[----:B------:R-:W-:Y:S02]  /*4750*/  IADD3 R25, PT, PT, R26, R25, RZ ;  /* 0x000000191a197210 */ /* 0x000fe40007ffe0ff */
[----:B0-----:R-:W-:-:S04]  /*4760*/  FFMA R37, R36, R27, 1 ;  /* 0x3f80000024257423 */ /* 0x001fc8000000001b */
[----:B------:R-:W-:-:S04]  /*4770*/  FFMA R35, R36, R37, R36 ;  /* 0x0000002524237223 */ /* 0x000fc80000000024 */
[----:B------:R-:W-:-:S04]  /*4780*/  FFMA R36, R0, R35, RZ ;  /* 0x0000002300247223 */ /* 0x000fc800000000ff */
[----:B------:R-:W-:-:S04]  /*4790*/  FFMA R37, R27, R36, R0 ;  /* 0x000000241b257223 */ /* 0x000fc80000000000 */
[----:B------:R-:W-:-:S04]  /*47a0*/  FFMA R36, R35, R37, R36 ;  /* 0x0000002523247223 */ /* 0x000fc80000000024 */
[----:B------:R-:W-:-:S04]  /*47b0*/  FFMA R27, R27, R36, R0 ;  /* 0x000000241b1b7223 */ /* 0x000fc80000000000 */
[----:B------:R-:W-:-:S05]  /*47c0*/  FFMA R0, R35, R27, R36 ;  /* 0x0000001b23007223 */ /* 0x000fca0000000024 */
[----:B------:R-:W-:-:S04]  /*47d0*/  SHF.R.U32.HI R17, RZ, 0x17, R0 ;  /* 0x00000017ff117819 */ /* 0x000fc80000011600 */
[----:B------:R-:W-:-:S05]  /*47e0*/  LOP3.LUT R26, R17, 0xff, RZ, 0xc0, !PT ;  /* 0x000000ff111a7812 */ /* 0x000fca00078ec0ff */
[----:B------:R-:W-:-:S04]  /*47f0*/  IMAD.IADD R17, R26, 0x1, R25 ;  /* 0x000000011a117824 */ /* 0x000fc800078e0219 */
[----:B------:R-:W-:-:S05]  /*4800*/  VIADD R26, R17, 0xffffffff ;  /* 0xffffffff111a7836 */ /* 0x000fca0000000000 */
[----:B------:R-:W-:-:S13]  /*4810*/  ISETP.GE.U32.AND P0, PT, R26, 0xfe, PT ;  /* 0x000000fe1a00780c */ /* 0x000fda0003f06070 */
[----:B------:R-:W-:Y:S05]  /*4820*/  @!P0 BRA `(.L_x_96) ;  /* 0x0000000000808947 */ /* 0x000fea0003800000 */
[----:B------:R-:W-:-:S13]  /*4830*/  ISETP.GT.AND P0, PT, R17, 0xfe, PT ;  /* 0x000000fe1100780c */ /* 0x000fda0003f04270 */
[----:B------:R-:W-:Y:S05]  /*4840*/  @P0 BRA `(.L_x_97) ;  /* 0x00000000006c0947 */ /* 0x000fea0003800000 */
[----:B------:R-:W-:-:S13]  /*4850*/  ISETP.GE.AND P0, PT, R17, 0x1, PT ;  /* 0x000000011100780c */ /* 0x000fda0003f06270 */
[----:B------:R-:W-:Y:S05]  /*4860*/  @P0 BRA `(.L_x_98) ;  /* 0x0000000000740947 */ /* 0x000fea0003800000 */
[----:B------:R-:W-:Y:S02]  /*4870*/  ISETP.GE.AND P0, PT, R17, -0x18, PT ;  /* 0xffffffe81100780c */ /* 0x000fe40003f06270 */
[----:B------:R-:W-:-:S11]  /*4880*/  LOP3.LUT R0, R0, 0x80000000, RZ, 0xc0, !PT ;  /* 0x8000000000007812 */ /* 0x000fd600078ec0ff */
[----:B------:R-:W-:Y:S05]  /*4890*/  @!P0 BRA `(.L_x_98) ;  /* 0x0000000000688947 */ /* 0x000fea0003800000 */
[CCC-:B------:R-:W-:Y:S01]  /*48a0*/  FFMA.RZ R25, R35.reuse, R27.reuse, R36.reuse ;  /* 0x0000001b23197223 */ /* 0x1c0fe2000000c024 */
[CCC-:B------:R-:W-:Y:S01]  /*48b0*/  FFMA.RP R26, R35.reuse, R27.reuse, R36.reuse ;  /* 0x0000001b231a7223 */ /* 0x1c0fe20000008024 */
[----:B------:R-:W-:Y:S01]  /*48c0*/  FFMA.RM R35, R35, R27, R36 ;  /* 0x0000001b23237223 */ /* 0x000fe20000004024 */
[----:B------:R-:W-:Y:S02]  /*48d0*/  IADD3 R27, PT, PT, R17, 0x20, RZ ;  /* 0x00000020111b7810 */ /* 0x000fe40007ffe0ff */
[----:B------:R-:W-:Y:S02]  /*48e0*/  LOP3.LUT R25, R25, 0x7fffff, RZ, 0xc0, !PT ;  /* 0x007fffff19197812 */ /* 0x000fe400078ec0ff */
[----:B------:R-:W-:Y:S02]  /*48f0*/  ISETP.NE.AND P2, PT, R17, RZ, PT ;  /* 0x000000ff1100720c */ /* 0x000fe40003f45270 */
[----:B------:R-:W-:Y:S02]  /*4900*/  LOP3.LUT R36, R25, 0x800000, RZ, 0xfc, !PT ;  /* 0x0080000019247812 */ /* 0x000fe400078efcff */
[----:B------:R-:W-:Y:S01]  /*4910*/  ISETP.NE.AND P1, PT, R17, RZ, PT ;  /* 0x000000ff1100720c */ /* 0x000fe20003f25270 */
[----:B------:R-:W-:Y:S01]  /*4920*/  IMAD.MOV R17, RZ, RZ, -R17 ;  /* 0x000000ffff117224 */ /* 0x000fe200078e0a11 */
[----:B------:R-:W-:-:S02]  /*4930*/  SHF.L.U32 R27, R36, R27, RZ ;  /* 0x0000001b241b7219 */ /* 0x000fc400000006ff */
[----:B------:R-:W-:Y:S02]  /*4940*/  FSETP.NEU.FTZ.AND P0, PT, R26, R35, PT ;  /* 0x000000231a00720b */ /* 0x000fe40003f1d000 */
[----:B------:R-:W-:Y:S02]  /*4950*/  SEL R17, R17, RZ, P2 ;  /* 0x000000ff11117207 */ /* 0x000fe40001000000 */
[----:B------:R-:W-:Y:S02]  /*4960*/  ISETP.NE.AND P1, PT, R27, RZ, P1 ;  /* 0x000000ff1b00720c */ /* 0x000fe40000f25270 */
[----:B------:R-:W-:Y:S02]  /*4970*/  SHF.R.U32.HI R36, RZ, R17, R36 ;  /* 0x00000011ff247219 */ /* 0x000fe40000011624 */
[----:B------:R-:W-:Y:S02]  /*4980*/  PLOP3.LUT P0, PT, P0, P1, PT, 0xf8, 0x8f ;  /* 0x00000000008f781c */ /* 0x000fe40000703f70 */
[----:B------:R-:W-:-:S02]  /*4990*/  SHF.R.U32.HI R25, RZ, 0x1, R36 ;  /* 0x00000001ff197819 */ /* 0x000fc40000011624 */
[----:B------:R-:W-:-:S04]  /*49a0*/  SEL R26, RZ, 0x1, !P0 ;  /* 0x00000001ff1a7807 */ /* 0x000fc80004000000 */
[----:B------:R-:W-:-:S04]  /*49b0*/  LOP3.LUT R17, R26, 0x1, R25, 0xf8, !PT ;  /* 0x000000011a117812 */ /* 0x000fc800078ef819 */
[----:B------:R-:W-:-:S05]  /*49c0*/  LOP3.LUT R36, R17, R36, RZ, 0xc0, !PT ;  /* 0x0000002411247212 */ /* 0x000fca00078ec0ff */
[----:B------:R-:W-:-:S05]  /*49d0*/  IMAD.IADD R25, R25, 0x1, R36 ;  /* 0x0000000119197824 */ /* 0x000fca00078e0224 */
[----:B------:R-:W-:Y:S01]  /*49e0*/  LOP3.LUT R0, R25, R0, RZ, 0xfc, !PT ;  /* 0x0000000019007212 */ /* 0x000fe200078efcff */
[----:B------:R-:W-:Y:S06]  /*49f0*/  BRA `(.L_x_98) ;  /* 0x0000000000107947 */ /* 0x000fec0003800000 */
.L_x_97:
[----:B------:R-:W-:-:S04]  /*4a00*/  LOP3.LUT R0, R0, 0x80000000, RZ, 0xc0, !PT ;  /* 0x8000000000007812 */ /* 0x000fc800078ec0ff */
[----:B------:R-:W-:Y:S01]  /*4a10*/  LOP3.LUT R0, R0, 0x7f800000, RZ, 0xfc, !PT ;  /* 0x7f80000000007812 */ /* 0x000fe200078efcff */
[----:B------:R-:W-:Y:S06]  /*4a20*/  BRA `(.L_x_98) ;  /* 0x0000000000047947 */ /* 0x000fec0003800000 */
.L_x_96:
[----:B------:R-:W-:-:S07]  /*4a30*/  LEA R0, R25, R0, 0x17 ;  /* 0x0000000019007211 */ /* 0x000fce00078eb8ff */
.L_x_98:
[----:B------:R-:W-:Y:S05]  /*4a40*/  BSYNC.RECONVERGENT B3 ;  /* 0x0000000000037941 */ /* 0x000fea0003800200 */
.L_x_95:
[----:B------:R-:W-:Y:S05]  /*4a50*/  BRA `(.L_x_99) ;  /* 0x0000000000207947 */ /* 0x000fea0003800000 */
.L_x_94:
[----:B------:R-:W-:-:S04]  /*4a60*/  LOP3.LUT R35, R36, 0x80000000, R35, 0x48, !PT ;  /* 0x8000000024237812 */ /* 0x000fc800078e4823 */
[----:B------:R-:W-:Y:S01]  /*4a70*/  LOP3.LUT R0, R35, 0x7f800000, RZ, 0xfc, !PT ;  /* 0x7f80000023007812 */ /* 0x000fe200078efcff */
[----:B------:R-:W-:Y:S06]  /*4a80*/  BRA `(.L_x_99) ;  /* 0x0000000000147947 */ /* 0x000fec0003800000 */
.L_x_93:
[----:B------:R-:W-:Y:S01]  /*4a90*/  LOP3.LUT R0, R36, 0x80000000, R35, 0x48, !PT ;  /* 0x8000000024007812 */ /* 0x000fe200078e4823 */
[----:B------:R-:W-:Y:S06]  /*4aa0*/  BRA `(.L_x_99) ;  /* 0x00000000000c7947 */ /* 0x000fec0003800000 */
.L_x_92:
[----:B------:R-:W0:Y:S01]  /*4ab0*/  MUFU.RSQ R0, -QNAN ;  /* 0xffc0000000007908 */ /* 0x000e220000001400 */
[----:B------:R-:W-:Y:S05]  /*4ac0*/  BRA `(.L_x_99) ;  /* 0x0000000000047947 */ /* 0x000fea0003800000 */
.L_x_91:
[----:B------:R-:W-:-:S07]  /*4ad0*/  FADD.FTZ R0, R35, R36 ;  /* 0x0000002423007221 */ /* 0x000fce0000010000 */
.L_x_99:
[----:B------:R-:W-:Y:S05]  /*4ae0*/  BSYNC.RECONVERGENT B2 ;  /* 0x0000000000027941 */ /* 0x000fea0003800200 */
.L_x_89:
[----:B------:R-:W-:-:S04]  /*4af0*/  IMAD.MOV.U32 R25, RZ, RZ, 0x0 ;  /* 0x00000000ff197424 */ /* 0x000fc800078e00ff */
[----:B0-----:R-:W-:Y:S05]  /*4b00*/  RET.REL.NODEC R24 `(CollideBodies) ;  /* 0xffffffb4183c7950 */ /* 0x001fea0003c3ffff */
        .type           $CollideBodies$__internal_accurate_pow,@function
        .size           $CollideBodies$__internal_accurate_pow,(.L_x_153 - $CollideBodies$__internal_accurate_pow)
$CollideBodies$__internal_accurate_pow:
[----:B------:R-:W-:Y:S01]  /*4b10*/  ISETP.GT.U32.AND P0, PT, R17, 0xfffff, PT ;  /* 0x000fffff1100780c */ /* 0x000fe20003f04070 */
[--C-:B------:R-:W-:Y:S01]  /*4b20*/  IMAD.MOV.U32 R19, RZ, RZ, R17.reuse ;  /* 0x000000ffff137224 */ /* 0x100fe200078e0011 */
[----:B------:R-:W-:Y:S01]  /*4b30*/  UMOV UR6, 0x7d2cafe2 ;  /* 0x7d2cafe200067882 */ /* 0x000fe20000000000 */
[----:B------:R-:W-:Y:S01]  /*4b40*/  IMAD.MOV.U32 R28, RZ, RZ, RZ ;  /* 0x000000ffff1c7224 */ /* 0x000fe200078e00ff */
[----:B------:R-:W-:Y:S01]  /*4b50*/  UMOV UR7, 0x3eb0f5ff ;  /* 0x3eb0f5ff00077882 */ /* 0x000fe20000000000 */
[----:B------:R-:W-:Y:S01]  /*4b60*/  SHF.R.U32.HI R17, RZ, 0x14, R17 ;  /* 0x00000014ff117819 */ /* 0x000fe20000011611 */
[----:B------:R-:W-:Y:S01]  /*4b70*/  UMOV UR10, 0x3b39803f ;  /* 0x3b39803f000a7882 */ /* 0x000fe20000000000 */
[----:B------:R-:W-:-:S06]  /*4b80*/  UMOV UR11, 0x3c7abc9e ;  /* 0x3c7abc9e000b7882 */ /* 0x000fcc0000000000 */
[----:B------:R-:W-:-:S10]  /*4b90*/  @!P0 DMUL R48, R18, 1.80143985094819840000e+16 ;  /* 0x4350000012308828 */ /* 0x000fd40000000000 */
[----:B------:R-:W-:Y:S01]  /*4ba0*/  @!P0 MOV R19, R49 ;  /* 0x0000003100138202 */ /* 0x000fe20000000f00 */
[----:B------:R-:W-:Y:S01]  /*4bb0*/  @!P0 IMAD.MOV.U32 R18, RZ, RZ, R48 ;  /* 0x000000ffff128224 */ /* 0x000fe200078e0030 */
[----:B------:R-:W-:Y:S02]  /*4bc0*/  @!P0 LEA.HI R17, R49, 0xffffffca, RZ, 0xc ;  /* 0xffffffca31118811 */ /* 0x000fe400078f60ff */
[----:B------:R-:W-:-:S04]  /*4bd0*/  LOP3.LUT R19, R19, 0x800fffff, RZ, 0xc0, !PT ;  /* 0x800fffff13137812 */ /* 0x000fc800078ec0ff */
[----:B------:R-:W-:-:S04]  /*4be0*/  LOP3.LUT R19, R19, 0x3ff00000, RZ, 0xfc, !PT ;  /* 0x3ff0000013137812 */ /* 0x000fc800078efcff */
[----:B------:R-:W-:-:S13]  /*4bf0*/  ISETP.GE.U32.AND P1, PT, R19, 0x3ff6a09f, PT ;  /* 0x3ff6a09f1300780c */ /* 0x000fda0003f26070 */
[----:B------:R-:W-:-:S05]  /*4c00*/  @P1 VIADD R27, R19, 0xfff00000 ;  /* 0xfff00000131b1836 */ /* 0x000fca0000000000 */
[----:B------:R-:W-:-:S06]  /*4c10*/  @P1 MOV R19, R27 ;  /* 0x0000001b00131202 */ /* 0x000fcc0000000f00 */
[C---:B------:R-:W-:Y:S02]  /*4c20*/  DADD R30, R18.reuse, 1 ;  /* 0x3ff00000121e7429 */ /* 0x040fe40000000000 */
[----:B------:R-:W-:-:S04]  /*4c30*/  DADD R18, R18, -1 ;  /* 0xbff0000012127429 */ /* 0x000fc80000000000 */
[----:B------:R-:W0:Y:S02]  /*4c40*/  MUFU.RCP64H R29, R31 ;  /* 0x0000001f001d7308 */ /* 0x000e240000001800 */
[----:B0-----:R-:W-:-:S08]  /*4c50*/  DFMA R26, -R30, R28, 1 ;  /* 0x3ff000001e1a742b */ /* 0x001fd0000000011c */
[----:B------:R-:W-:-:S08]  /*4c60*/  DFMA R26, R26, R26, R26 ;  /* 0x0000001a1a1a722b */ /* 0x000fd0000000001a */
[----:B------:R-:W-:Y:S01]  /*4c70*/  DFMA R26, R28, R26, R28 ;  /* 0x0000001a1c1a722b */ /* 0x000fe2000000001c */
[----:B------:R-:W-:Y:S01]  /*4c80*/  IMAD.MOV.U32 R28, RZ, RZ, 0x41ad3b5a ;  /* 0x41ad3b5aff1c7424 */ /* 0x000fe200078e00ff */
[----:B------:R-:W-:-:S06]  /*4c90*/  MOV R29, 0x3ed0f5d2 ;  /* 0x3ed0f5d2001d7802 */ /* 0x000fcc0000000f00 */
[----:B------:R-:W-:-:S08]  /*4ca0*/  DMUL R46, R18, R26 ;  /* 0x0000001a122e7228 */ /* 0x000fd00000000000 */
[----:B------:R-:W-:-:S08]  /*4cb0*/  DFMA R46, R18, R26, R46 ;  /* 0x0000001a122e722b */ /* 0x000fd0000000002e */
[----:B------:R-:W-:Y:S02]  /*4cc0*/  DMUL R36, R46, R46 ;  /* 0x0000002e2e247228 */ /* 0x000fe40000000000 */
[----:B------:R-:W-:-:S06]  /*4cd0*/  DADD R44, R18, -R46 ;  /* 0x00000000122c7229 */ /* 0x000fcc000000082e */
[----:B------:R-:W-:Y:S01]  /*4ce0*/  DFMA R28, R36, UR6, R28 ;  /* 0x00000006241c7c2b */ /* 0x000fe2000800001c */
[----:B------:R-:W-:Y:S01]  /*4cf0*/  UMOV UR6, 0x75488a3f ;  /* 0x75488a3f00067882 */ /* 0x000fe20000000000 */
[----:B------:R-:W-:Y:S01]  /*4d00*/  UMOV UR7, 0x3ef3b20a ;  /* 0x3ef3b20a00077882 */ /* 0x000fe20000000000 */
[----:B------:R-:W-:-:S05]  /*4d10*/  DADD R44, R44, R44 ;  /* 0x000000002c2c7229 */ /* 0x000fca000000002c */
[----:B------:R-:W-:Y:S01]  /*4d20*/  DFMA R30, R36, R28, UR6 ;  /* 0x00000006241e7e2b */ /* 0x000fe2000800001c */
[----:B------:R-:W-:Y:S01]  /*4d30*/  UMOV UR6, 0xe4faecd5 ;  /* 0xe4faecd500067882 */ /* 0x000fe20000000000 */
[----:B------:R-:W-:Y:S01]  /*4d40*/  UMOV UR7, 0x3f1745cd ;  /* 0x3f1745cd00077882 */ /* 0x000fe20000000000 */
[----:B------:R-:W-:-:S05]  /*4d50*/  DFMA R44, R18, -R46, R44 ;  /* 0x8000002e122c722b */ /* 0x000fca000000002c */
[----:B------:R-:W-:Y:S01]  /*4d60*/  DFMA R30, R36, R30, UR6 ;  /* 0x00000006241e7e2b */ /* 0x000fe2000800001e */
[----:B------:R-:W-:Y:S01]  /*4d70*/  UMOV UR6, 0x258a578b ;  /* 0x258a578b00067882 */ /* 0x000fe20000000000 */
[----:B------:R-:W-:Y:S01]  /*4d80*/  UMOV UR7, 0x3f3c71c7 ;  /* 0x3f3c71c700077882 */ /* 0x000fe20000000000 */
[----:B------:R-:W-:Y:S02]  /*4d90*/  DMUL R44, R26, R44 ;  /* 0x0000002c1a2c7228 */ /* 0x000fe40000000000 */
[----:B------:R-:W-:-:S03]  /*4da0*/  DMUL R26, R46, R46 ;  /* 0x0000002e2e1a7228 */ /* 0x000fc60000000000 */
[----:B------:R-:W-:Y:S01]  /*4db0*/  DFMA R30, R36, R30, UR6 ;  /* 0x00000006241e7e2b */ /* 0x000fe2000800001e */
[----:B------:R-:W-:Y:S01]  /*4dc0*/  UMOV UR6, 0x9242b910 ;  /* 0x9242b91000067882 */ /* 0x000fe20000000000 */
[----:B------:R-:W-:-:S03]  /*4dd0*/  UMOV UR7, 0x3f624924 ;  /* 0x3f62492400077882 */ /* 0x000fc60000000000 */
[----:B------:R-:W-:-:S03]  /*4de0*/  DMUL R38, R46, R26 ;  /* 0x0000001a2e267228 */ /* 0x000fc60000000000 */
[----:B------:R-:W-:Y:S01]  /*4df0*/  DFMA R30, R36, R30, UR6 ;  /* 0x00000006241e7e2b */ /* 0x000fe2000800001e */
[----:B------:R-:W-:Y:S01]  /*4e00*/  UMOV UR6, 0x99999dfb ;  /* 0x99999dfb00067882 */ /* 0x000fe20000000000 */
[----:B------:R-:W-:-:S06]  /*4e10*/  UMOV UR7, 0x3f899999 ;  /* 0x3f89999900077882 */ /* 0x000fcc0000000000 */
[----:B------:R-:W-:Y:S01]  /*4e20*/  DFMA R30, R36, R30, UR6 ;  /* 0x00000006241e7e2b */ /* 0x000fe2000800001e */
[----:B------:R-:W-:Y:S01]  /*4e30*/  UMOV UR6, 0x55555555 ;  /* 0x5555555500067882 */ /* 0x000fe20000000000 */
[----:B------:R-:W-:-:S06]  /*4e40*/  UMOV UR7, 0x3fb55555 ;  /* 0x3fb5555500077882 */ /* 0x000fcc0000000000 */
[----:B------:R-:W-:-:S08]  /*4e50*/  DFMA R18, R36, R30, UR6 ;  /* 0x0000000624127e2b */ /* 0x000fd0000800001e */
[----:B------:R-:W-:Y:S01]  /*4e60*/  DADD R28, -R18, UR6 ;  /* 0x00000006121c7e29 */ /* 0x000fe20008000100 */
[----:B------:R-:W-:Y:S01]  /*4e70*/  UMOV UR6, 0xb9e7b0 ;  /* 0x00b9e7b000067882 */ /* 0x000fe20000000000 */
[----:B------:R-:W-:-:S06]  /*4e80*/  UMOV UR7, 0x3c46a4cb ;  /* 0x3c46a4cb00077882 */ /* 0x000fcc0000000000 */
[----:B------:R-:W-:Y:S02]  /*4e90*/  DFMA R28, R36, R30, R28 ;  /* 0x0000001e241c722b */ /* 0x000fe4000000001c */
[----:B------:R-:W-:Y:S01]  /*4ea0*/  DFMA R30, R46, R46, -R26 ;  /* 0x0000002e2e1e722b */ /* 0x000fe2000000081a */
[----:B------:R-:W-:Y:S02]  /*4eb0*/  VIADD R37, R45, 0x100000 ;  /* 0x001000002d257836 */ /* 0x000fe40000000000 */
[----:B------:R-:W-:-:S06]  /*4ec0*/  IMAD.MOV.U32 R36, RZ, RZ, R44 ;  /* 0x000000ffff247224 */ /* 0x000fcc00078e002c */
[----:B------:R-:W-:Y:S02]  /*4ed0*/  DFMA R30, R46, R36, R30 ;  /* 0x000000242e1e722b */ /* 0x000fe4000000001e */
[----:B------:R-:W-:Y:S01]  /*4ee0*/  DADD R36, R28, -UR6 ;  /* 0x800000061c247e29 */ /* 0x000fe20008000000 */
[----:B------:R-:W-:Y:S01]  /*4ef0*/  UMOV UR6, 0x80000000 ;  /* 0x8000000000067882 */ /* 0x000fe20000000000 */
[----:B------:R-:W-:Y:S01]  /*4f00*/  DFMA R28, R46, R26, -R38 ;  /* 0x0000001a2e1c722b */ /* 0x000fe20000000826 */
[----:B------:R-:W-:-:S07]  /*4f10*/  UMOV UR7, 0x43300000 ;  /* 0x4330000000077882 */ /* 0x000fce0000000000 */
[----:B------:R-:W-:Y:S02]  /*4f20*/  DFMA R28, R44, R26, R28 ;  /* 0x0000001a2c1c722b */ /* 0x000fe4000000001c */
[----:B------:R-:W-:-:S06]  /*4f30*/  DADD R26, R18, R36 ;  /* 0x00000000121a7229 */ /* 0x000fcc0000000024 */
[----:B------:R-:W-:Y:S02]  /*4f40*/  DFMA R28, R46, R30, R28 ;  /* 0x0000001e2e1c722b */ /* 0x000fe4000000001c */
[----:B------:R-:W-:Y:S02]  /*4f50*/  DADD R30, R18, -R26 ;  /* 0x00000000121e7229 */ /* 0x000fe4000000081a */
[----:B------:R-:W-:-:S06]  /*4f60*/  DMUL R18, R26, R38 ;  /* 0x000000261a127228 */ /* 0x000fcc0000000000 */
[----:B------:R-:W-:Y:S02]  /*4f70*/  DADD R36, R36, R30 ;  /* 0x0000000024247229 */ /* 0x000fe4000000001e */
[----:B------:R-:W-:-:S08]  /*4f80*/  DFMA R30, R26, R38, -R18 ;  /* 0x000000261a1e722b */ /* 0x000fd00000000812 */
[----:B------:R-:W-:-:S08]  /*4f90*/  DFMA R28, R26, R28, R30 ;  /* 0x0000001c1a1c722b */ /* 0x000fd0000000001e */
[----:B------:R-:W-:-:S08]  /*4fa0*/  DFMA R36, R36, R38, R28 ;  /* 0x000000262424722b */ /* 0x000fd0000000001c */
[----:B------:R-:W-:-:S08]  /*4fb0*/  DADD R28, R18, R36 ;  /* 0x00000000121c7229 */ /* 0x000fd00000000024 */
[--C-:B------:R-:W-:Y:S02]  /*4fc0*/  DADD R26, R46, R28.reuse ;  /* 0x000000002e1a7229 */ /* 0x100fe4000000001c */
[----:B------:R-:W-:-:S06]  /*4fd0*/  DADD R18, R18, -R28 ;  /* 0x0000000012127229 */ /* 0x000fcc000000081c */
[----:B------:R-:W-:Y:S02]  /*4fe0*/  DADD R46, R46, -R26 ;  /* 0x000000002e2e7229 */ /* 0x000fe4000000081a */
[----:B------:R-:W-:-:S06]  /*4ff0*/  DADD R18, R36, R18 ;  /* 0x0000000024127229 */ /* 0x000fcc0000000012 */
[----:B------:R-:W-:Y:S01]  /*5000*/  DADD R46, R28, R46 ;  /* 0x000000001c2e7229 */ /* 0x000fe2000000002e */
[C---:B------:R-:W-:Y:S01]  /*5010*/  IADD3 R28, PT, PT, R17.reuse, -0x3ff, RZ ;  /* 0xfffffc01111c7810 */ /* 0x040fe20007ffe0ff */
[----:B------:R-:W-:Y:S02]  /*5020*/  @P1 VIADD R28, R17, 0xfffffc02 ;  /* 0xfffffc02111c1836 */ /* 0x000fe40000000000 */
[----:B------:R-:W-:-:S04]  /*5030*/  IMAD.MOV.U32 R29, RZ, RZ, 0x43300000 ;  /* 0x43300000ff1d7424 */ /* 0x000fc800078e00ff */
[----:B------:R-:W-:Y:S01]  /*5040*/  DADD R18, R18, R46 ;  /* 0x0000000012127229 */ /* 0x000fe2000000002e */
[----:B------:R-:W-:-:S06]  /*5050*/  LOP3.LUT R28, R28, 0x80000000, RZ, 0x3c, !PT ;  /* 0x800000001c1c7812 */ /* 0x000fcc00078e3cff */
[----:B------:R-:W-:Y:S01]  /*5060*/  DADD R28, R28, -UR6 ;  /* 0x800000061c1c7e29 */ /* 0x000fe20008000000 */
[----:B------:R-:W-:Y:S01]  /*5070*/  UMOV UR6, 0xfefa39ef ;  /* 0xfefa39ef00067882 */ /* 0x000fe20000000000 */
[----:B------:R-:W-:Y:S01]  /*5080*/  DADD R44, R44, R18 ;  /* 0x000000002c2c7229 */ /* 0x000fe20000000012 */
[----:B------:R-:W-:-:S07]  /*5090*/  UMOV UR7, 0x3fe62e42 ;  /* 0x3fe62e4200077882 */ /* 0x000fce0000000000 */
[----:B------:R-:W-:-:S08]  /*50a0*/  DADD R30, R26, R44 ;  /* 0x000000001a1e7229 */ /* 0x000fd0000000002c */
[--C-:B------:R-:W-:Y:S02]  /*50b0*/  DFMA R18, R28, UR6, R30.reuse ;  /* 0x000000061c127c2b */ /* 0x100fe4000800001e */
[----:B------:R-:W-:-:S06]  /*50c0*/  DADD R36, R26, -R30 ;  /* 0x000000001a247229 */ /* 0x000fcc000000081e */
[----:B------:R-:W-:Y:S02]  /*50d0*/  DFMA R26, R28, -UR6, R18 ;  /* 0x800000061c1a7c2b */ /* 0x000fe40008000012 */
[----:B------:R-:W-:-:S06]  /*50e0*/  DADD R36, R44, R36 ;  /* 0x000000002c247229 */ /* 0x000fcc0000000024 */
[----:B------:R-:W-:-:S08]  /*50f0*/  DADD R26, -R30, R26 ;  /* 0x000000001e1a7229 */ /* 0x000fd0000000011a */
[----:B------:R-:W-:-:S08]  /*5100*/  DADD R26, R36, -R26 ;  /* 0x00000000241a7229 */ /* 0x000fd0000000081a */
[----:B------:R-:W-:-:S08]  /*5110*/  DFMA R28, R28, UR10, R26 ;  /* 0x0000000a1c1c7c2b */ /* 0x000fd0000800001a */
[----:B------:R-:W-:-:S08]  /*5120*/  DADD R26, R18, R28 ;  /* 0x00000000121a7229 */ /* 0x000fd0000000001c */
[----:B------:R-:W-:Y:S02]  /*5130*/  DADD R18, R18, -R26 ;  /* 0x0000000012127229 */ /* 0x000fe4000000081a */
[----:B------:R-:W-:-:S06]  /*5140*/  DMUL R38, R26, 2 ;  /* 0x400000001a267828 */ /* 0x000fcc0000000000 */
[----:B------:R-:W-:Y:S02]  /*5150*/  DADD R18, R28, R18 ;  /* 0x000000001c127229 */ /* 0x000fe40000000012 */
[----:B------:R-:W-:-:S08]  /*5160*/  DFMA R36, R26, 2, -R38 ;  /* 0x400000001a24782b */ /* 0x000fd00000000826 */
[----:B------:R-:W-:Y:S01]  /*5170*/  DFMA R36, R18, 2, R36 ;  /* 0x400000001224782b */ /* 0x000fe20000000024 */
[----:B------:R-:W-:Y:S01]  /*5180*/  MOV R18, 0x652b82fe ;  /* 0x652b82fe00127802 */ /* 0x000fe20000000f00 */
[----:B------:R-:W-:-:S06]  /*5190*/  IMAD.MOV.U32 R19, RZ, RZ, 0x3ff71547 ;  /* 0x3ff71547ff137424 */ /* 0x000fcc00078e00ff */
[----:B------:R-:W-:-:S08]  /*51a0*/  DADD R26, R38, R36 ;  /* 0x00000000261a7229 */ /* 0x000fd00000000024 */
[----:B------:R-:W-:Y:S02]  /*51b0*/  DFMA R18, R26, R18, 6.75539944105574400000e+15 ;  /* 0x433800001a12742b */ /* 0x000fe40000000012 */
[----:B------:R-:W-:Y:S01]  /*51c0*/  FSETP.GEU.AND P0, PT, |R27|, 4.1917929649353027344, PT ;  /* 0x4086232b1b00780b */ /* 0x000fe20003f0e200 */
[----:B------:R-:W-:-:S05]  /*51d0*/  DADD R38, R38, -R26 ;  /* 0x0000000026267229 */ /* 0x000fca000000081a */
[----:B------:R-:W-:-:S03]  /*51e0*/  DADD R28, R18, -6.75539944105574400000e+15 ;  /* 0xc3380000121c7429 */ /* 0x000fc60000000000 */
[----:B------:R-:W-:-:S05]  /*51f0*/  DADD R36, R36, R38 ;  /* 0x0000000024247229 */ /* 0x000fca0000000026 */
[----:B------:R-:W-:Y:S01]  /*5200*/  DFMA R30, R28, -UR6, R26 ;  /* 0x800000061c1e7c2b */ /* 0x000fe2000800001a */
[----:B------:R-:W-:Y:S01]  /*5210*/  UMOV UR6, 0x3b39803f ;  /* 0x3b39803f00067882 */ /* 0x000fe20000000000 */
[----:B------:R-:W-:-:S06]  /*5220*/  UMOV UR7, 0x3c7abc9e ;  /* 0x3c7abc9e00077882 */ /* 0x000fcc0000000000 */
[----:B------:R-:W-:Y:S01]  /*5230*/  DFMA R30, R28, -UR6, R30 ;  /* 0x800000061c1e7c2b */ /* 0x000fe2000800001e */
[----:B------:R-:W-:Y:S01]  /*5240*/  UMOV UR6, 0x69ce2bdf ;  /* 0x69ce2bdf00067882 */ /* 0x000fe20000000000 */
[----:B------:R-:W-:Y:S01]  /*5250*/  IMAD.MOV.U32 R28, RZ, RZ, -0x35dec16 ;  /* 0xfca213eaff1c7424 */ /* 0x000fe200078e00ff */
[----:B------:R-:W-:Y:S01]  /*5260*/  MOV R29, 0x3e928af3 ;  /* 0x3e928af3001d7802 */ /* 0x000fe20000000f00 */
[----:B------:R-:W-:-:S05]  /*5270*/  UMOV UR7, 0x3e5ade15 ;  /* 0x3e5ade1500077882 */ /* 0x000fca0000000000 */
[----:B------:R-:W-:Y:S01]  /*5280*/  DFMA R28, R30, UR6, R28 ;  /* 0x000000061e1c7c2b */ /* 0x000fe2000800001c */
[----:B------:R-:W-:Y:S01]  /*5290*/  UMOV UR6, 0x62401315 ;  /* 0x6240131500067882 */ /* 0x000fe20000000000 */
[----:B------:R-:W-:-:S06]  /*52a0*/  UMOV UR7, 0x3ec71dee ;  /* 0x3ec71dee00077882 */ /* 0x000fcc0000000000 */
[----:B------:R-:W-:Y:S01]  /*52b0*/  DFMA R28, R30, R28, UR6 ;  /* 0x000000061e1c7e2b */ /* 0x000fe2000800001c */
        /* <DEDUP_REMOVED lines=20> */
[----:B------:R-:W-:-:S08]  /*5400*/  DFMA R28, R30, R28, UR6 ;  /* 0x000000061e1c7e2b */ /* 0x000fd0000800001c */
[----:B------:R-:W-:-:S08]  /*5410*/  DFMA R28, R30, R28, 1 ;  /* 0x3ff000001e1c742b */ /* 0x000fd0000000001c */
[----:B------:R-:W-:-:S10]  /*5420*/  DFMA R28, R30, R28, 1 ;  /* 0x3ff000001e1c742b */ /* 0x000fd4000000001c */
[----:B------:R-:W-:Y:S02]  /*5430*/  IMAD R31, R18, 0x100000, R29 ;  /* 0x00100000121f7824 */ /* 0x000fe400078e021d */
[----:B------:R-:W-:Y:S01]  /*5440*/  IMAD.MOV.U32 R30, RZ, RZ, R28 ;  /* 0x000000ffff1e7224 */ /* 0x000fe200078e001c */
[----:B------:R-:W-:Y:S06]  /*5450*/  @!P0 BRA `(.L_x_100) ;  /* 0x0000000000308947 */ /* 0x000fec0003800000 */
[----:B------:R-:W-:Y:S01]  /*5460*/  FSETP.GEU.AND P1, PT, |R27|, 4.2275390625, PT ;  /* 0x408748001b00780b */ /* 0x000fe20003f2e200 */
[C---:B------:R-:W-:Y:S02]  /*5470*/  DADD R30, R26.reuse, +INF ;  /* 0x7ff000001a1e7429 */ /* 0x040fe40000000000 */
[----:B------:R-:W-:-:S08]  /*5480*/  DSETP.GEU.AND P0, PT, R26, RZ, PT ;  /* 0x000000ff1a00722a */ /* 0x000fd00003f0e000 */
[----:B------:R-:W-:Y:S02]  /*5490*/  FSEL R30, R30, RZ, P0 ;  /* 0x000000ff1e1e7208 */ /* 0x000fe40000000000 */
[----:B------:R-:W-:Y:S02]  /*54a0*/  @!P1 LEA.HI R17, R18, R18, RZ, 0x1 ;  /* 0x0000001212119211 */ /* 0x000fe400078f08ff */
[----:B------:R-:W-:Y:S02]  /*54b0*/  FSEL R31, R31, RZ, P0 ;  /* 0x000000ff1f1f7208 */ /* 0x000fe40000000000 */
[----:B------:R-:W-:-:S04]  /*54c0*/  @!P1 SHF.R.S32.HI R17, RZ, 0x1, R17 ;  /* 0x00000001ff119819 */ /* 0x000fc80000011411 */
[----:B------:R-:W-:Y:S01]  /*54d0*/  @!P1 IADD3 R18, PT, PT, R18, -R17, RZ ;  /* 0x8000001112129210 */ /* 0x000fe20007ffe0ff */
[----:B------:R-:W-:-:S03]  /*54e0*/  @!P1 IMAD R29, R17, 0x100000, R29 ;  /* 0x00100000111d9824 */ /* 0x000fc600078e021d */
[----:B------:R-:W-:Y:S01]  /*54f0*/  @!P1 LEA R19, R18, 0x3ff00000, 0x14 ;  /* 0x3ff0000012139811 */ /* 0x000fe200078ea0ff */
[----:B------:R-:W-:-:S06]  /*5500*/  @!P1 IMAD.MOV.U32 R18, RZ, RZ, RZ ;  /* 0x000000ffff129224 */ /* 0x000fcc00078e00ff */
[----:B------:R-:W-:-:S11]  /*5510*/  @!P1 DMUL R30, R28, R18 ;  /* 0x000000121c1e9228 */ /* 0x000fd60000000000 */
.L_x_100:
[----:B------:R-:W-:Y:S01]  /*5520*/  DFMA R36, R36, R30, R30 ;  /* 0x0000001e2424722b */ /* 0x000fe2000000001e */
[----:B------:R-:W-:Y:S01]  /*5530*/  MOV R18, R0 ;  /* 0x0000000000127202 */ /* 0x000fe20000000f00 */
[----:B------:R-:W-:Y:S01]  /*5540*/  DSETP.NEU.AND P0, PT, |R30|, +INF , PT ;  /* 0x7ff000001e00742a */ /* 0x000fe20003f0d200 */
[----:B------:R-:W-:-:S07]  /*5550*/  IMAD.MOV.U32 R19, RZ, RZ, 0x0 ;  /* 0x00000000ff137424 */ /* 0x000fce00078e00ff */
[----:B------:R-:W-:Y:S02]  /*5560*/  FSEL R17, R30, R36, !P0 ;  /* 0x000000241e117208 */ /* 0x000fe40004000000 */
[----:B------:R-:W-:Y:S01]  /*5570*/  FSEL R30, R31, R37, !P0 ;  /* 0x000000251f1e7208 */ /* 0x000fe20004000000 */
[----:B------:R-:W-:Y:S06]  /*5580*/  RET.REL.NODEC R18 `(CollideBodies) ;  /* 0xffffffa8129c7950 */ /* 0x000fec0003c3ffff */
.L_x_101:
[----:B------:R-:W-:-:S00]  /*5590*/  BRA `(.L_x_101) ;  /* 0xfffffffc00fc7947 */ /* 0x000fc0000383ffff */
[----:B------:R-:W-:-:S00]  /*55a0*/  NOP ;  /* 0x0000000000007918 */ /* 0x000fc00000000000 */
        /* <DEDUP_REMOVED lines=13> */
.L_x_153:


//--------------------- .text.CalcPhysics         --------------------------
	.section	.text.CalcPhysics,"ax",@progbits
	.align	128
        .global         CalcPhysics
        .type           CalcPhysics,@function
        .size           CalcPhysics,(.L_x_155 - CalcPhysics)
        .other          CalcPhysics,@"STO_CUDA_ENTRY STV_DEFAULT"
CalcPhysics:
.text.CalcPhysics:
[----:B------:R-:W-:Y:S01]  /*0000*/  LDC R1, c[0x0][0x37c] ;  /* 0x0000df00ff017b82 */ /* 0x000fe20000000800 */
[----:B------:R-:W0:Y:S01]  /*0010*/  S2R R3, SR_CTAID.X ;  /* 0x0000000000037919 */ /* 0x000e220000002500 */
[----:B------:R-:W0:Y:S01]  /*0020*/  LDCU UR4, c[0x0][0x360] ;  /* 0x00006c00ff0477ac */ /* 0x000e220008000800 */
[----:B------:R-:W0:Y:S01]  /*0030*/  S2R R0, SR_TID.X ;  /* 0x0000000000007919 */ /* 0x000e220000002100 */
[----:B------:R-:W1:Y:S01]  /*0040*/  LDCU UR7, c[0x0][0x388] ;  /* 0x00007100ff0777ac */ /* 0x000e620008000800 */
[----:B0-----:R-:W-:-:S05]  /*0050*/  IMAD R3, R3, UR4, R0 ;  /* 0x0000000403037c24 */ /* 0x001fca000f8e0200 */
[----:B-1----:R-:W-:-:S13]  /*0060*/  ISETP.GE.AND P0, PT, R3, UR7, PT ;  /* 0x0000000703007c0c */ /* 0x002fda000bf06270 */
[----:B------:R-:W-:Y:S05]  /*0070*/  @P0 EXIT ;  /* 0x000000000000094d */ /* 0x000fea0003800000 */
[----:B------:R-:W0:Y:S01]  /*0080*/  LDC.64 R4, c[0x0][0x380] ;  /* 0x0000e000ff047b82 */ /* 0x000e220000000a00 */
[----:B------:R-:W1:Y:S07]  /*0090*/  LDCU.64 UR8, c[0x0][0x358] ;  /* 0x00006b00ff0877ac */ /* 0x000e6e0008000a00 */
[----:B------:R-:W2:Y:S01]  /*00a0*/  LDC.64 R20, c[0x0][0x390] ;  /* 0x0000e400ff147b82 */ /* 0x000ea20000000a00 */
[----:B0-----:R-:W-:-:S05]  /*00b0*/  IMAD.WIDE R4, R3, 0x60, R4 ;  /* 0x0000006003047825 */ /* 0x001fca00078e0204 */
[----:B-1----:R-:W3:Y:S04]  /*00c0*/  LDG.E.64 R6, desc[UR8][R4.64+0x18] ;  /* 0x0000180804067981 */ /* 0x002ee8000c1e1b00 */
        /* <DEDUP_REMOVED lines=10> */
[----:B------:R-:W5:Y:S01]  /*0170*/  LDG.E.64 R14, desc[UR8][R4.64+0x8] ;  /* 0x00000808040e7981 */ /* 0x000f62000c1e1b00 */
[----:B--2---:R-:W-:-:S05]  /*0180*/  IMAD.WIDE R20, R3, 0x60, R20 ;  /* 0x0000006003147825 */ /* 0x004fca00078e0214 */
[----:B---3--:R0:W-:Y:S04]  /*0190*/  STG.E.64 desc[UR8][R20.64+0x18], R6 ;  /* 0x0000180614007986 */ /* 0x0081e8000c101b08 */
[----:B----4-:R0:W-:Y:S04]  /*01a0*/  STG.E.64 desc[UR8][R20.64+0x20], R8 ;  /* 0x0000200814007986 */ /* 0x0101e8000c101b08 */
[----:B-----5:R0:W-:Y:S04]  /*01b0*/  STG.E.64 desc[UR8][R20.64+0x28], R10 ;  /* 0x0000280a14007986 */ /* 0x0201e8000c101b08 */
[----:B------:R0:W-:Y:S04]  /*01c0*/  STG.E.64 desc[UR8][R20.64+0x30], R12 ;  /* 0x0000300c14007986 */ /* 0x0001e8000c101b08 */
        /* <DEDUP_REMOVED lines=8> */
[----:B------:R-:W2:Y:S02]  /*0250*/  LDG.E R4, desc[UR8][R4.64+0x38] ;  /* 0x0000380804047981 */ /* 0x000ea4000c1e1900 */
[----:B--2---:R-:W-:-:S13]  /*0260*/  ISETP.NE.AND P0, PT, R4, 0x1, PT ;  /* 0x000000010400780c */ /* 0x004fda0003f05270 */
[----:B0-----:R-:W-:Y:S05]  /*0270*/  @P0 EXIT ;  /* 0x000000000000094d */ /* 0x001fea0003800000 */
[----:B------:R0:W-:Y:S01]  /*0280*/  STG.E desc[UR8][R20.64+0x1c], RZ ;  /* 0x00001cff14007986 */ /* 0x0001e2000c101908 */
[----:B------:R-:W-:Y:S01]  /*0290*/  UISETP.GE.AND UP0, UPT, UR7, 0x1, UPT ;  /* 0x000000010700788c */ /* 0x000fe2000bf06270 */
[----:B------:R-:W-:Y:S02]  /*02a0*/  IMAD.MOV.U32 R19, RZ, RZ, RZ ;  /* 0x000000ffff137224 */ /* 0x000fe400078e00ff */
[----:B------:R0:W-:Y:S06]  /*02b0*/  STG.E.64 desc[UR8][R20.64+0x20], RZ ;  /* 0x000020ff14007986 */ /* 0x0001ec000c101b08 */
[----:B------:R-:W-:Y:S05]  /*02c0*/  BRA.U !UP0, `(.L_x_102) ;  /* 0x0000001508047547 */ /* 0x000fea000b800000 */
[----:B------:R-:W-:Y:S01]  /*02d0*/  UISETP.NE.AND UP0, UPT, UR7, 0x1, UPT ;  /* 0x000000010700788c */ /* 0x000fe2000bf05270 */
[----:B------:R-:W-:Y:S02]  /*02e0*/  CS2R R4, SRZ ;  /* 0x0000000000047805 */ /* 0x000fe4000001ff00 */
[----:B------:R-:W-:-:S06]  /*02f0*/  CS2R R18, SRZ ;  /* 0x0000000000127805 */ /* 0x000fcc000001ff00 */
[----:B------:R-:W-:Y:S05]  /*0300*/  BRA.U !UP0, `(.L_x_103) ;  /* 0x0000000d08547547 */ /* 0x000fea000b800000 */
[----:B------:R-:W1:Y:S01]  /*0310*/  LDCU.64 UR4, c[0x0][0x380] ;  /* 0x00007000ff0477ac */ /* 0x000e620008000a00 */
[----:B------:R-:W-:Y:S01]  /*0320*/  IADD3 R9, PT, PT, -R3, RZ, RZ ;  /* 0x000000ff03097210 */ /* 0x000fe20007ffe1ff */
[----:B------:R-:W-:Y:S01]  /*0330*/  IMAD.MOV.U32 R18, RZ, RZ, RZ ;  /* 0x000000ffff127224 */ /* 0x000fe200078e00ff */
[----:B------:R-:W-:-:S06]  /*0340*/  ULOP3.LUT UR6, UR7, 0x7ffffffe, URZ, 0xc0, !UPT ;  /* 0x7ffffffe07067892 */ /* 0x000fcc000f8ec0ff */
[----:B------:R-:W-:Y:S01]  /*0350*/  MOV R5, UR6 ;  /* 0x0000000600057c02 */ /* 0x000fe20008000f00 */
[----:B-1----:R-:W-:-:S04]  /*0360*/  UIADD3 UR4, UP0, UPT, UR4, 0x60, URZ ;  /* 0x0000006004047890 */ /* 0x002fc8000ff1e0ff */
[----:B------:R-:W-:Y:S02]  /*0370*/  UIADD3.X UR5, UPT, UPT, URZ, UR5, URZ, UP0, !UPT ;  /* 0x00000005ff057290 */ /* 0x000fe400087fe4ff */
[----:B------:R-:W-:Y:S01]  /*0380*/  IMAD.U32 R12, RZ, RZ, UR4 ;  /* 0x00000004ff0c7e24 */ /* 0x000fe2000f8e00ff */
[----:B------:R-:W-:-:S03]  /*0390*/  UMOV UR4, URZ ;  /* 0x000000ff00047c82 */ /* 0x000fc60008000000 */
[----:B------:R-:W-:-:S07]  /*03a0*/  MOV R13, UR5 ;  /* 0x00000005000d7c02 */ /* 0x000fce0008000f00 */
.L_x_124:
[----:B--2---:R-:W2:Y:S01]  /*03b0*/  LDG.E R0, desc[UR8][R12.64+-0x28] ;  /* 0xffffd8080c007981 */ /* 0x004ea2000c1e1900 */
[----:B------:R-:W-:Y:S01]  /*03c0*/  BSSY.RECONVERGENT B2, `(.L_x_104) ;  /* 0x0000060000027945 */ /* 0x000fe20003800200 */
[----:B--2---:R-:W-:-:S04]  /*03d0*/  ISETP.NE.AND P0, PT, R0, 0x1, PT ;  /* 0x000000010000780c */ /* 0x004fc80003f05270 */
[----:B------:R-:W-:-:S13]  /*03e0*/  ISETP.EQ.OR P0, PT, R9, RZ, P0 ;  /* 0x000000ff0900720c */ /* 0x000fda0000702670 */
[----:B-1----:R-:W-:Y:S05]  /*03f0*/  @P0 BRA `(.L_x_105) ;  /* 0x0000000400700947 */ /* 0x002fea0003800000 */
[----:B------:R-:W2:Y:S04]  /*0400*/  LDG.E.64 R10, desc[UR8][R12.64+-0x58] ;  /* 0xffffa8080c0a7981 */ /* 0x000ea8000c1e1b00 */
[----:B------:R-:W3:Y:S01]  /*0410*/  LDG.E.64 R6, desc[UR8][R12.64+-0x60] ;  /* 0xffffa0080c067981 */ /* 0x000ee2000c1e1b00 */
[----:B------:R-:W-:Y:S01]  /*0420*/  MOV R30, 0x0 ;  /* 0x00000000001e7802 */ /* 0x000fe20000000f00 */
[----:B------:R-:W-:Y:S01]  /*0430*/  IMAD.MOV.U32 R31, RZ, RZ, 0x3fd80000 ;  /* 0x3fd80000ff1f7424 */ /* 0x000fe200078e00ff */
[----:B------:R-:W-:Y:S01]  /*0440*/  BSSY.RECONVERGENT B0, `(.L_x_106) ;  /* 0x000001f000007945 */ /* 0x000fe20003800200 */
[----:B--2---:R-:W-:Y:S02]  /*0450*/  DADD R10, R10, -R14 ;  /* 0x000000000a0a7229 */ /* 0x004fe4000000080e */
[----:B---3--:R-:W-:-:S08]  /*0460*/  DADD R6, R6, -R16 ;  /* 0x0000000006067229 */ /* 0x008fd00000000810 */
[----:B------:R-:W1:Y:S08]  /*0470*/  F2F.F32.F64 R10, R10 ;  /* 0x0000000a000a7310 */ /* 0x000e700000301000 */
[----:B------:R-:W2:Y:S01]  /*0480*/  F2F.F32.F64 R25, R6 ;  /* 0x0000000600197310 */ /* 0x000ea20000301000 */
[----:B-1----:R-:W-:-:S04]  /*0490*/  FMUL R0, R10, R10 ;  /* 0x0000000a0a007220 */ /* 0x002fc80000400000 */
[----:B--2---:R-:W-:-:S04]  /*04a0*/  FFMA R0, R25, R25, R0 ;  /* 0x0000001919007223 */ /* 0x004fc80000000000 */
[----:B------:R-:W1:Y:S08]  /*04b0*/  F2F.F64.F32 R28, R0 ;  /* 0x00000000001c7310 */ /* 0x000e700000201800 */
[----:B-1----:R-:W1:Y:S01]  /*04c0*/  MUFU.RSQ64H R33, R29 ;  /* 0x0000001d00217308 */ /* 0x002e620000001c00 */
[----:B------:R-:W-:-:S05]  /*04d0*/  VIADD R32, R29, 0xfcb00000 ;  /* 0xfcb000001d207836 */ /* 0x000fca0000000000 */
[----:B------:R-:W-:Y:S01]  /*04e0*/  ISETP.GE.U32.AND P0, PT, R32, 0x7ca00000, PT ;  /* 0x7ca000002000780c */ /* 0x000fe20003f06070 */
[----:B-1----:R-:W-:-:S08]  /*04f0*/  DMUL R26, R32, R32 ;  /* 0x00000020201a7228 */ /* 0x002fd00000000000 */
[----:B------:R-:W-:-:S08]  /*0500*/  DFMA R26, R28, -R26, 1 ;  /* 0x3ff000001c1a742b */ /* 0x000fd0000000081a */
        /* <DEDUP_REMOVED lines=9> */
[----:B------:R-:W-:Y:S01]  /*05a0*/  MOV R26, R30 ;  /* 0x0000001e001a7202 */ /* 0x000fe20000000f00 */
[----:B------:R-:W-:Y:S01]  /*05b0*/  IMAD.MOV.U32 R31, RZ, RZ, R28 ;  /* 0x000000ffff1f7224 */ /* 0x000fe200078e001c */
[----:B------:R-:W-:Y:S01]  /*05c0*/  MOV R30, R29 ;  /* 0x0000001d001e7202 */ /* 0x000fe20000000f00 */
[----:B------:R-:W-:Y:S01]  /*05d0*/  IMAD.MOV.U32 R28, RZ, RZ, R6 ;  /* 0x000000ffff1c7224 */ /* 0x000fe200078e0006 */
[----:B------:R-:W-:Y:S01]  /*05e0*/  MOV R29, R7 ;  /* 0x00000007001d7202 */ /* 0x000fe20000000f00 */
[----:B------:R-:W-:Y:S01]  /*05f0*/  IMAD.MOV.U32 R7, RZ, RZ, R34 ;  /* 0x000000ffff077224 */ /* 0x000fe200078e0022 */
[----:B------:R-:W-:Y:S02]  /*0600*/  MOV R6, R35 ;  /* 0x0000002300067202 */ /* 0x000fe40000000f00 */
[----:B------:R-:W-:-:S07]  /*0610*/  MOV R0, 0x630 ;  /* 0x0000063000007802 */ /* 0x000fce0000000f00 */
[----:B0-----:R-:W-:Y:S05]  /*0620*/  CALL.REL.NOINC `($__internal_3_$__cuda_sm20_dsqrt_rn_f64_mediumpath_v1) ;  /* 0x0000001000687944 */ /* 0x001fea0003c00000 */
.L_x_107:
[----:B------:R-:W-:Y:S05]  /*0630*/  BSYNC.RECONVERGENT B0 ;  /* 0x0000000000007941 */ /* 0x000fea0003800200 */
.L_x_106:
[----:B------:R-:W1:Y:S02]  /*0640*/  F2F.F32.F64 R11, R36 ;  /* 0x00000024000b7310 */ /* 0x000e640000301000 */
[----:B-1----:R-:W-:-:S13]  /*0650*/  FSETP.GT.AND P0, PT, R11, RZ, PT ;  /* 0x000000ff0b00720b */ /* 0x002fda0003f04000 */
[----:B------:R-:W-:Y:S05]  /*0660*/  @!P0 BRA `(.L_x_105) ;  /* 0x0000000000d48947 */ /* 0x000fea0003800000 */
[----:B------:R-:W2:Y:S01]  /*0670*/  LDG.E R7, desc[UR8][R12.64+-0x50] ;  /* 0xffffb0080c077981 */ /* 0x000ea2000c1e1900 */
[----:B------:R-:W-:Y:S01]  /*0680*/  FFMA R27, R11, R11, 4 ;  /* 0x408000000b1b7423 */ /* 0x000fe2000000000b */
[----:B------:R-:W-:Y:S03]  /*0690*/  BSSY.RECONVERGENT B3, `(.L_x_108) ;  /* 0x000000e000037945 */ /* 0x000fe60003800200 */
[----:B------:R-:W1:Y:S02]  /*06a0*/  MUFU.RCP R0, R27 ;  /* 0x0000001b00007308 */ /* 0x000e640000001000 */
[----:B-1----:R-:W-:-:S04]  /*06b0*/  FFMA R23, -R27, R0, 1 ;  /* 0x3f8000001b177423 */ /* 0x002fc80000000100 */
[----:B------:R-:W-:Y:S01]  /*06c0*/  FFMA R23, R0, R23, R0 ;  /* 0x0000001700177223 */ /* 0x000fe20000000000 */
[----:B--2---:R-:W-:-:S04]  /*06d0*/  FMUL R2, R24, R7 ;  /* 0x0000000718027220 */ /* 0x004fc80000400000 */
[----:B------:R-:W1:Y:S01]  /*06e0*/  FCHK P0, R2, R27 ;  /* 0x0000001b02007302 */ /* 0x000e620000000000 */
[----:B------:R-:W-:-:S04]  /*06f0*/  FFMA R0, R2, R23, RZ ;  /* 0x0000001702007223 */ /* 0x000fc800000000ff */
[----:B------:R-:W-:-:S04]  /*0700*/  FFMA R6, -R27, R0, R2 ;  /* 0x000000001b067223 */ /* 0x000fc80000000102 */
[----:B------:R-:W-:Y:S01]  /*0710*/  FFMA R23, R23, R6, R0 ;  /* 0x0000000617177223 */ /* 0x000fe20000000000 */
[----:B-1----:R-:W-:Y:S06]  /*0720*/  @!P0 BRA `(.L_x_109) ;  /* 0x0000000000108947 */ /* 0x002fec0003800000 */
[----:B------:R-:W-:Y:S01]  /*0730*/  IMAD.MOV.U32 R0, RZ, RZ, R27 ;  /* 0x000000ffff007224 */ /* 0x000fe200078e001b */
[----:B------:R-:W-:-:S07]  /*0740*/  MOV R6, 0x760 ;  /* 0x0000076000067802 */ /* 0x000fce0000000f00 */
[----:B0-----:R-:W-:Y:S05]  /*0750*/  CALL.REL.NOINC `($__internal_4_$__cuda_sm3x_div_rn_noftz_f32_slowpath) ;  /* 0x0000001000dc7944 */ /* 0x001fea0003c00000 */
[----:B------:R-:W-:-:S07]  /*0760*/  MOV R23, R0 ;  /* 0x0000000000177202 */ /* 0x000fce0000000f00 */
.L_x_109:
[----:B------:R-:W-:Y:S05]  /*0770*/  BSYNC.RECONVERGENT B3 ;  /* 0x0000000000037941 */ /* 0x000fea0003800200 */
.L_x_108:
[----:B------:R-:W1:Y:S01]  /*0780*/  MUFU.RCP R0, R11 ;  /* 0x0000000b00007308 */ /* 0x000e620000001000 */
[----:B------:R-:W-:Y:S01]  /*0790*/  FMUL R2, R25, R23 ;  /* 0x0000001719027220 */ /* 0x000fe20000400000 */
[----:B------:R-:W-:Y:S06]  /*07a0*/  BSSY.RECONVERGENT B3, `(.L_x_110) ;  /* 0x000000c000037945 */ /* 0x000fec0003800200 */
[----:B------:R-:W2:Y:S01]  /*07b0*/  FCHK P0, R2, R11 ;  /* 0x0000000b02007302 */ /* 0x000ea20000000000 */
[----:B-1----:R-:W-:-:S04]  /*07c0*/  FFMA R7, -R11, R0, 1 ;  /* 0x3f8000000b077423 */ /* 0x002fc80000000100 */
[----:B------:R-:W-:-:S04]  /*07d0*/  FFMA R7, R0, R7, R0 ;  /* 0x0000000700077223 */ /* 0x000fc80000000000 */
[----:B------:R-:W-:-:S04]  /*07e0*/  FFMA R0, R2, R7, RZ ;  /* 0x0000000702007223 */ /* 0x000fc800000000ff */
[----:B------:R-:W-:-:S04]  /*07f0*/  FFMA R25, -R11, R0, R2 ;  /* 0x000000000b197223 */ /* 0x000fc80000000102 */
[----:B------:R-:W-:Y:S01]  /*0800*/  FFMA R25, R7, R25, R0 ;  /* 0x0000001907197223 */ /* 0x000fe20000000000 */
[----:B--2---:R-:W-:Y:S06]  /*0810*/  @!P0 BRA `(.L_x_111) ;  /* 0x0000000000108947 */ /* 0x004fec0003800000 */
[----:B------:R-:W-:Y:S01]  /*0820*/  IMAD.MOV.U32 R0, RZ, RZ, R11 ;  /* 0x000000ffff007224 */ /* 0x000fe200078e000b */
[----:B------:R-:W-:-:S07]  /*0830*/  MOV R6, 0x850 ;  /* 0x0000085000067802 */ /* 0x000fce0000000f00 */
[----:B0-----:R-:W-:Y:S05]  /*0840*/  CALL.REL.NOINC `($__internal_4_$__cuda_sm3x_div_rn_noftz_f32_slowpath) ;  /* 0x0000001000a07944 */ /* 0x001fea0003c00000 */
[----:B------:R-:W-:-:S07]  /*0850*/  MOV R25, R0 ;  /* 0x0000000000197202 */ /* 0x000fce0000000f00 */
.L_x_111:
[----:B------:R-:W-:Y:S05]  /*0860*/  BSYNC.RECONVERGENT B3 ;  /* 0x0000000000037941 */ /* 0x000fea0003800200 */
.L_x_110:
        /* <DEDUP_REMOVED lines=11> */
[----:B------:R-:W-:Y:S02]  /*0920*/  MOV R0, R11 ;  /* 0x0000000b00007202 */ /* 0x000fe40000000f00 */
[----:B------:R-:W-:-:S07]  /*0930*/  MOV R6, 0x950 ;  /* 0x0000095000067802 */ /* 0x000fce0000000f00 */
[----:B0-----:R-:W-:Y:S05]  /*0940*/  CALL.REL.NOINC `($__internal_4_$__cuda_sm3x_div_rn_noftz_f32_slowpath) ;  /* 0x0000001000607944 */ /* 0x001fea0003c00000 */
[----:B------:R-:W-:-:S07]  /*0950*/  IMAD.MOV.U32 R7, RZ, RZ, R0 ;  /* 0x000000ffff077224 */ /* 0x000fce00078e0000 */
.L_x_113:
[----:B------:R-:W-:Y:S05]  /*0960*/  BSYNC.RECONVERGENT B3 ;  /* 0x0000000000037941 */ /* 0x000fea0003800200 */
.L_x_112:
[----:B------:R-:W-:Y:S01]  /*0970*/  FADD R4, R4, R25 ;  /* 0x0000001904047221 */ /* 0x000fe20000000000 */
[----:B------:R-:W-:Y:S01]  /*0980*/  FADD R19, R19, R23 ;  /* 0x0000001713137221 */ /* 0x000fe20000000000 */
[----:B------:R-:W-:-:S03]  /*0990*/  FADD R18, R18, R7 ;  /* 0x0000000712127221 */ /* 0x000fc60000000000 */
[----:B------:R1:W-:Y:S04]  /*09a0*/  STG.E desc[UR8][R20.64+0x1c], R4 ;  /* 0x00001c0414007986 */ /* 0x0003e8000c101908 */
[----:B------:R1:W-:Y:S02]  /*09b0*/  STG.E.64 desc[UR8][R20.64+0x20], R18 ;  /* 0x0000201214007986 */ /* 0x0003e4000c101b08 */
.L_x_105:
[----:B------:R-:W-:Y:S05]  /*09c0*/  BSYNC.RECONVERGENT B2 ;  /* 0x0000000000027941 */ /* 0x000fea0003800200 */
.L_x_104:
[----:B------:R-:W2:Y:S01]  /*09d0*/  LDG.E R0, desc[UR8][R12.64+0x38] ;  /* 0x000038080c007981 */ /* 0x000ea2000c1e1900 */
[----:B------:R-:W-:Y:S01]  /*09e0*/  UIADD3 UR5, UPT, UPT, UR4, 0x1, URZ ;  /* 0x0000000104057890 */ /* 0x000fe2000fffe0ff */
[----:B------:R-:W-:Y:S01]  /*09f0*/  BSSY.RECONVERGENT B2, `(.L_x_114) ;  /* 0x0000060000027945 */ /* 0x000fe20003800200 */
[----:B--2---:R-:W-:-:S04]  /*0a00*/  ISETP.NE.AND P0, PT, R0, 0x1, PT ;  /* 0x000000010000780c */ /* 0x004fc80003f05270 */
[----:B------:R-:W-:-:S13]  /*0a10*/  ISETP.EQ.OR P0, PT, R3, UR5, P0 ;  /* 0x0000000503007c0c */ /* 0x000fda0008702670 */
[----:B------:R-:W-:Y:S05]  /*0a20*/  @P0 BRA `(.L_x_115) ;  /* 0x0000000400700947 */ /* 0x000fea0003800000 */
[----:B------:R-:W2:Y:S04]  /*0a30*/  LDG.E.64 R10, desc[UR8][R12.64+0x8] ;  /* 0x000008080c0a7981 */ /* 0x000ea8000c1e1b00 */
[----:B------:R-:W3:Y:S01]  /*0a40*/  LDG.E.64 R6, desc[UR8][R12.64] ;  /* 0x000000080c067981 */ /* 0x000ee2000c1e1b00 */
[----:B------:R-:W-:Y:S01]  /*0a50*/  IMAD.MOV.U32 R30, RZ, RZ, 0x0 ;  /* 0x00000000ff1e7424 */ /* 0x000fe200078e00ff */
[----:B------:R-:W-:Y:S01]  /*0a60*/  MOV R31, 0x3fd80000 ;  /* 0x3fd80000001f7802 */ /* 0x000fe20000000f00 */
[----:B------:R-:W-:Y:S01]  /*0a70*/  BSSY.RECONVERGENT B0, `(.L_x_116) ;  /* 0x000001f000007945 */ /* 0x000fe20003800200 */
[----:B--2---:R-:W-:Y:S02]  /*0a80*/  DADD R10, R10, -R14 ;  /* 0x000000000a0a7229 */ /* 0x004fe4000000080e */
[----:B---3--:R-:W-:-:S08]  /*0a90*/  DADD R6, R6, -R16 ;  /* 0x0000000006067229 */ /* 0x008fd00000000810 */
[----:B------:R-:W2:Y:S08]  /*0aa0*/  F2F.F32.F64 R10, R10 ;  /* 0x0000000a000a7310 */ /* 0x000eb00000301000 */
[----:B------:R-:W3:Y:S01]  /*0ab0*/  F2F.F32.F64 R25, R6 ;  /* 0x0000000600197310 */ /* 0x000ee20000301000 */
[----:B--2---:R-:W-:-:S04]  /*0ac0*/  FMUL R0, R10, R10 ;  /* 0x0000000a0a007220 */ /* 0x004fc80000400000 */
[----:B---3--:R-:W-:-:S04]  /*0ad0*/  FFMA R0, R25, R25, R0 ;  /* 0x0000001919007223 */ /* 0x008fc80000000000 */
[----:B------:R-:W2:Y:S08]  /*0ae0*/  F2F.F64.F32 R28, R0 ;  /* 0x00000000001c7310 */ /* 0x000eb00000201800 */
[----:B--2---:R-:W2:Y:S01]  /*0af0*/  MUFU.RSQ64H R33, R29 ;  /* 0x0000001d00217308 */ /* 0x004ea20000001c00 */
[----:B------:R-:W-:-:S04]  /*0b00*/  IADD3 R32, PT, PT, R29, -0x3500000, RZ ;  /* 0xfcb000001d207810 */ /* 0x000fc80007ffe0ff */
[----:B------:R-:W-:Y:S02]  /*0b10*/  ISETP.GE.U32.AND P0, PT, R32, 0x7ca00000, PT ;  /* 0x7ca000002000780c */ /* 0x000fe40003f06070 */
[----:B--2---:R-:W-:-:S08]  /*0b20*/  DMUL R26, R32, R32 ;  /* 0x00000020201a7228 */ /* 0x004fd00000000000 */
        /* <DEDUP_REMOVED lines=11> */
[----:B------:R-:W-:Y:S01]  /*0be0*/  MOV R31, R28 ;  /* 0x0000001c001f7202 */ /* 0x000fe20000000f00 */
[----:B------:R-:W-:Y:S01]  /*0bf0*/  IMAD.MOV.U32 R30, RZ, RZ, R29 ;  /* 0x000000ffff1e7224 */ /* 0x000fe200078e001d */
[----:B------:R-:W-:Y:S01]  /*0c00*/  MOV R28, R6 ;  /* 0x00000006001c7202 */ /* 0x000fe20000000f00 */
[----:B------:R-:W-:Y:S01]  /*0c10*/  IMAD.MOV.U32 R29, RZ, RZ, R7 ;  /* 0x000000ffff1d7224 */ /* 0x000fe200078e0007 */
[----:B------:R-:W-:Y:S01]  /*0c20*/  MOV R7, R34 ;  /* 0x0000002200077202 */ /* 0x000fe20000000f00 */
[----:B------:R-:W-:Y:S01]  /*0c30*/  IMAD.MOV.U32 R6, RZ, RZ, R35 ;  /* 0x000000ffff067224 */ /* 0x000fe200078e0023 */
[----:B------:R-:W-:-:S07]  /*0c40*/  MOV R0, 0xc60 ;  /* 0x00000c6000007802 */ /* 0x000fce0000000f00 */
[----:B01----:R-:W-:Y:S05]  /*0c50*/  CALL.REL.NOINC `($__internal_3_$__cuda_sm20_dsqrt_rn_f64_mediumpath_v1) ;  /* 0x0000000800dc7944 */ /* 0x003fea0003c00000 */
.L_x_117:
[----:B------:R-:W-:Y:S05]  /*0c60*/  BSYNC.RECONVERGENT B0 ;  /* 0x0000000000007941 */ /* 0x000fea0003800200 */
.L_x_116:
[----:B------:R-:W2:Y:S02]  /*0c70*/  F2F.F32.F64 R11, R36 ;  /* 0x00000024000b7310 */ /* 0x000ea40000301000 */
[----:B--2---:R-:W-:-:S13]  /*0c80*/  FSETP.GT.AND P0, PT, R11, RZ, PT ;  /* 0x000000ff0b00720b */ /* 0x004fda0003f04000 */
[----:B------:R-:W-:Y:S05]  /*0c90*/  @!P0 BRA `(.L_x_115) ;  /* 0x0000000000d48947 */ /* 0x000fea0003800000 */
[----:B------:R-:W2:Y:S01]  /*0ca0*/  LDG.E R7, desc[UR8][R12.64+0x10] ;  /* 0x000010080c077981 */ /* 0x000ea2000c1e1900 */
[----:B------:R-:W-:Y:S01]  /*0cb0*/  FFMA R27, R11, R11, 4 ;  /* 0x408000000b1b7423 */ /* 0x000fe2000000000b */
[----:B------:R-:W-:Y:S03]  /*0cc0*/  BSSY.RECONVERGENT B3, `(.L_x_118) ;  /* 0x000000e000037945 */ /* 0x000fe60003800200 */
[----:B------:R-:W3:Y:S02]  /*0cd0*/  MUFU.RCP R0, R27 ;  /* 0x0000001b00007308 */ /* 0x000ee40000001000 */
[----:B---3--:R-:W-:-:S04]  /*0ce0*/  FFMA R23, -R27, R0, 1 ;  /* 0x3f8000001b177423 */ /* 0x008fc80000000100 */
[----:B------:R-:W-:Y:S01]  /*0cf0*/  FFMA R23, R0, R23, R0 ;  /* 0x0000001700177223 */ /* 0x000fe20000000000 */
[----:B--2---:R-:W-:-:S04]  /*0d00*/  FMUL R2, R24, R7 ;  /* 0x0000000718027220 */ /* 0x004fc80000400000 */
[----:B------:R-:W2:Y:S01]  /*0d10*/  FCHK P0, R2, R27 ;  /* 0x0000001b02007302 */ /* 0x000ea20000000000 */
[----:B------:R-:W-:-:S04]  /*0d20*/  FFMA R0, R2, R23, RZ ;  /* 0x0000001702007223 */ /* 0x000fc800000000ff */
[----:B------:R-:W-:-:S04]  /*0d30*/  FFMA R6, -R27, R0, R2 ;  /* 0x000000001b067223 */ /* 0x000fc80000000102 */
[----:B------:R-:W-:Y:S01]  /*0d40*/  FFMA R23, R23, R6, R0 ;  /* 0x0000000617177223 */ /* 0x000fe20000000000 */
[----:B--2---:R-:W-:Y:S06]  /*0d50*/  @!P0 BRA `(.L_x_119) ;  /* 0x0000000000108947 */ /* 0x004fec0003800000 */
[----:B------:R-:W-:Y:S02]  /*0d60*/  MOV R0, R27 ;  /* 0x0000001b00007202 */ /* 0x000fe40000000f00 */
[----:B------:R-:W-:-:S07]  /*0d70*/  MOV R6, 0xd90 ;  /* 0x00000d9000067802 */ /* 0x000fce0000000f00 */
[----:B01----:R-:W-:Y:S05]  /*0d80*/  CALL.REL.NOINC `($__internal_4_$__cuda_sm3x_div_rn_noftz_f32_slowpath) ;  /* 0x0000000c00507944 */ /* 0x003fea0003c00000 */
[----:B------:R-:W-:-:S07]  /*0d90*/  IMAD.MOV.U32 R23, RZ, RZ, R0 ;  /* 0x000000ffff177224 */ /* 0x000fce00078e0000 */
.L_x_119:
[----:B------:R-:W-:Y:S05]  /*0da0*/  BSYNC.RECONVERGENT B3 ;  /* 0x0000000000037941 */ /* 0x000fea0003800200 */
.L_x_118:
[----:B------:R-:W2:Y:S01]  /*0db0*/  MUFU.RCP R0, R11 ;  /* 0x0000000b00007308 */ /* 0x000ea20000001000 */
[----:B------:R-:W-:Y:S01]  /*0dc0*/  FMUL R2, R25, R23 ;  /* 0x0000001719027220 */ /* 0x000fe20000400000 */
[----:B------:R-:W-:Y:S06]  /*0dd0*/  BSSY.RECONVERGENT B3, `(.L_x_120) ;  /* 0x000000c000037945 */ /* 0x000fec0003800200 */
[----:B------:R-:W3:Y:S01]  /*0de0*/  FCHK P0, R2, R11 ;  /* 0x0000000b02007302 */ /* 0x000ee20000000000 */
[----:B--2---:R-:W-:-:S04]  /*0df0*/  FFMA R7, -R11, R0, 1 ;  /* 0x3f8000000b077423 */ /* 0x004fc80000000100 */
[----:B------:R-:W-:-:S04]  /*0e00*/  FFMA R7, R0, R7, R0 ;  /* 0x0000000700077223 */ /* 0x000fc80000000000 */
[----:B------:R-:W-:-:S04]  /*0e10*/  FFMA R0, R2, R7, RZ ;  /* 0x0000000702007223 */ /* 0x000fc800000000ff */
[----:B------:R-:W-:-:S04]  /*0e20*/  FFMA R25, -R11, R0, R2 ;  /* 0x000000000b197223 */ /* 0x000fc80000000102 */
[----:B------:R-:W-:Y:S01]  /*0e30*/  FFMA R25, R7, R25, R0 ;  /* 0x0000001907197223 */ /* 0x000fe20000000000 */
[----:B---3--:R-:W-:Y:S06]  /*0e40*/  @!P0 BRA `(.L_x_121) ;  /* 0x0000000000108947 */ /* 0x008fec0003800000 */
[----:B------:R-:W-:Y:S02]  /*0e50*/  MOV R0, R11 ;  /* 0x0000000b00007202 */ /* 0x000fe40000000f00 */
[----:B------:R-:W-:-:S07]  /*0e60*/  MOV R6, 0xe80 ;  /* 0x00000e8000067802 */ /* 0x000fce0000000f00 */
[----:B01----:R-:W-:Y:S05]  /*0e70*/  CALL.REL.NOINC `($__internal_4_$__cuda_sm3x_div_rn_noftz_f32_slowpath) ;  /* 0x0000000c00147944 */ /* 0x003fea0003c00000 */
[----:B------:R-:W-:-:S07]  /*0e80*/  IMAD.MOV.U32 R25, RZ, RZ, R0 ;  /* 0x000000ffff197224 */ /* 0x000fce00078e0000 */
.L_x_121:
[----:B------:R-:W-:Y:S05]  /*0e90*/  BSYNC.RECONVERGENT B3 ;  /* 0x0000000000037941 */ /* 0x000fea0003800200 */
.L_x_120:
        /* <DEDUP_REMOVED lines=10> */
[----:B------:R-:W-:Y:S01]  /*0f40*/  MOV R2, R10 ;  /* 0x0000000a00027202 */ /* 0x000fe20000000f00 */
[----:B------:R-:W-:Y:S01]  /*0f50*/  IMAD.MOV.U32 R0, RZ, RZ, R11 ;  /* 0x000000ffff007224 */ /* 0x000fe200078e000b */
[----:B------:R-:W-:-:S07]  /*0f60*/  MOV R6, 0xf80 ;  /* 0x00000f8000067802 */ /* 0x000fce0000000f00 */
[----:B01----:R-:W-:Y:S05]  /*0f70*/  CALL.REL.NOINC `($__internal_4_$__cuda_sm3x_div_rn_noftz_f32_slowpath) ;  /* 0x0000000800d47944 */ /* 0x003fea0003c00000 */
[----:B------:R-:W-:-:S07]  /*0f80*/  MOV R7, R0 ;  /* 0x0000000000077202 */ /* 0x000fce0000000f00 */
.L_x_123:
[----:B------:R-:W-:Y:S05]  /*0f90*/  BSYNC.RECONVERGENT B3 ;  /* 0x0000000000037941 */ /* 0x000fea0003800200 */
.L_x_122:
[----:B-1----:R-:W-:Y:S01]  /*0fa0*/  FADD R4, R4, R25 ;  /* 0x0000001904047221 */ /* 0x002fe20000000000 */
[----:B------:R-:W-:Y:S01]  /*0fb0*/  FADD R19, R19, R23 ;  /* 0x0000001713137221 */ /* 0x000fe20000000000 */
[----:B------:R-:W-:-:S03]  /*0fc0*/  FADD R18, R18, R7 ;  /* 0x0000000712127221 */ /* 0x000fc60000000000 */
[----:B------:R2:W-:Y:S04]  /*0fd0*/  STG.E desc[UR8][R20.64+0x1c], R4 ;  /* 0x00001c0414007986 */ /* 0x0005e8000c101908 */
[----:B------:R2:W-:Y:S02]  /*0fe0*/  STG.E.64 desc[UR8][R20.64+0x20], R18 ;  /* 0x0000201214007986 */ /* 0x0005e4000c101b08 */
.L_x_115:
[----:B------:R-:W-:Y:S05]  /*0ff0*/  BSYNC.RECONVERGENT B2 ;  /* 0x0000000000027941 */ /* 0x000fea0003800200 */
.L_x_114:
[----:B------:R-:W-:Y:S01]  /*1000*/  UIADD3 UR4, UPT, UPT, UR4, 0x2, URZ ;  /* 0x0000000204047890 */ /* 0x000fe2000fffe0ff */
[----:B------:R-:W-:Y:S01]  /*1010*/  IADD3 R12, P1, PT, R12, 0xc0, RZ ;  /* 0x000000c00c0c7810 */ /* 0x000fe20007f3e0ff */
[----:B------:R-:W-:-:S03]  /*1020*/  VIADD R9, R9, 0x2 ;  /* 0x0000000209097836 */ /* 0x000fc60000000000 */
[----:B------:R-:W-:Y:S02]  /*1030*/  IADD3.X R13, PT, PT, RZ, R13, RZ, P1, !PT ;  /* 0x0000000dff0d7210 */ /* 0x000fe40000ffe4ff */
[----:B------:R-:W-:-:S13]  /*1040*/  ISETP.NE.AND P0, PT, R5, UR4, PT ;  /* 0x0000000405007c0c */ /* 0x000fda000bf05270 */
[----:B------:R-:W-:Y:S05]  /*1050*/  @P0 BRA `(.L_x_124) ;  /* 0xfffffff000d40947 */ /* 0x000fea000383ffff */
.L_x_103:
[----:B------:R-:W3:Y:S02]  /*1060*/  LDCU UR4, c[0x0][0x388] ;  /* 0x00007100ff0477ac */ /* 0x000ee40008000800 */
[----:B---3--:R-:W-:-:S04]  /*1070*/  ULOP3.LUT UR4, UR4, 0x1, URZ, 0xc0, !UPT ;  /* 0x0000000104047892 */ /* 0x008fc8000f8ec0ff */
[----:B------:R-:W-:-:S09]  /*1080*/  UISETP.NE.U32.AND UP0, UPT, UR4, 0x1, UPT ;  /* 0x000000010400788c */ /* 0x000fd2000bf05070 */
[----:B------:R-:W-:Y:S05]  /*1090*/  BRA.U UP0, `(.L_x_102) ;  /* 0x0000000500907547 */ /* 0x000fea000b800000 */
[----:B------:R-:W3:Y:S02]  /*10a0*/  LDC.64 R10, c[0x0][0x380] ;  /* 0x0000e000ff0a7b82 */ /* 0x000ee40000000a00 */
[----:B---3--:R-:W-:-:S05]  /*10b0*/  IMAD.WIDE.U32 R10, R5, 0x60, R10 ;  /* 0x00000060050a7825 */ /* 0x008fca00078e000a */
[----:B------:R-:W3:Y:S01]  /*10c0*/  LDG.E R0, desc[UR8][R10.64+0x38] ;  /* 0x000038080a007981 */ /* 0x000ee2000c1e1900 */
[----:B------:R-:W-:Y:S01]  /*10d0*/  BSSY.RECONVERGENT B2, `(.L_x_102) ;  /* 0x0000060000027945 */ /* 0x000fe20003800200 */
[----:B---3--:R-:W-:-:S04]  /*10e0*/  ISETP.NE.AND P0, PT, R0, 0x1, PT ;  /* 0x000000010000780c */ /* 0x008fc80003f05270 */
[----:B------:R-:W-:-:S13]  /*10f0*/  ISETP.EQ.OR P0, PT, R3, R5, P0 ;  /* 0x000000050300720c */ /* 0x000fda0000702670 */
[----:B------:R-:W-:Y:S05]  /*1100*/  @P0 BRA `(.L_x_125) ;  /* 0x0000000400700947 */ /* 0x000fea0003800000 */
[----:B------:R-:W3:Y:S04]  /*1110*/  LDG.E.64 R2, desc[UR8][R10.64+0x8] ;  /* 0x000008080a027981 */ /* 0x000ee8000c1e1b00 */
[----:B------:R-:W4:Y:S01]  /*1120*/  LDG.E.64 R6, desc[UR8][R10.64] ;  /* 0x000000080a067981 */ /* 0x000f22000c1e1b00 */
[----:B------:R-:W-:Y:S01]  /*1130*/  MOV R12, 0x0 ;  /* 0x00000000000c7802 */ /* 0x000fe20000000f00 */
[----:B------:R-:W-:Y:S01]  /*1140*/  IMAD.MOV.U32 R13, RZ, RZ, 0x3fd80000 ;  /* 0x3fd80000ff0d7424 */ /* 0x000fe200078e00ff */
[----:B------:R-:W-:Y:S01]  /*1150*/  BSSY.RECONVERGENT B0, `(.L_x_126) ;  /* 0x000001f000007945 */ /* 0x000fe20003800200 */
[----:B---3--:R-:W-:Y:S02]  /*1160*/  DADD R2, R2, -R14 ;  /* 0x0000000002027229 */ /* 0x008fe4000000080e */
[----:B----4-:R-:W-:-:S08]  /*1170*/  DADD R16, R6, -R16 ;  /* 0x0000000006107229 */ /* 0x010fd00000000810 */
[----:B------:R-:W3:Y:S08]  /*1180*/  F2F.F32.F64 R3, R2 ;  /* 0x0000000200037310 */ /* 0x000ef00000301000 */
[----:B------:R-:W4:Y:S01]  /*1190*/  F2F.F32.F64 R5, R16 ;  /* 0x0000001000057310 */ /* 0x000f220000301000 */
[----:B---3--:R-:W-:-:S04]  /*11a0*/  FMUL R0, R3, R3 ;  /* 0x0000000303007220 */ /* 0x008fc80000400000 */
[----:B----4-:R-:W-:-:S04]  /*11b0*/  FFMA R0, R5, R5, R0 ;  /* 0x0000000505007223 */ /* 0x010fc80000000000 */
[----:B------:R-:W3:Y:S08]  /*11c0*/  F2F.F64.F32 R6, R0 ;  /* 0x0000000000067310 */ /* 0x000ef00000201800 */
[----:B---3--:R-:W3:Y:S01]  /*11d0*/  MUFU.RSQ64H R33, R7 ;  /* 0x0000000700217308 */ /* 0x008ee20000001c00 */
[----:B------:R-:W-:-:S05]  /*11e0*/  VIADD R32, R7, 0xfcb00000 ;  /* 0xfcb0000007207836 */ /* 0x000fca0000000000 */
[----:B------:R-:W-:Y:S01]  /*11f0*/  ISETP.GE.U32.AND P0, PT, R32, 0x7ca00000, PT ;  /* 0x7ca000002000780c */ /* 0x000fe20003f06070 */
[----:B---3--:R-:W-:-:S08]  /*1200*/  DMUL R8, R32, R32 ;  /* 0x0000002020087228 */ /* 0x008fd00000000000 */
        /* <DEDUP_REMOVED lines=11> */
[----:B------:R-:W-:Y:S01]  /*12c0*/  MOV R30, R7 ;  /* 0x00000007001e7202 */ /* 0x000fe20000000f00 */
[----:B------:R-:W-:Y:S01]  /*12d0*/  IMAD.MOV.U32 R7, RZ, RZ, R8 ;  /* 0x000000ffff077224 */ /* 0x000fe200078e0008 */
[----:B------:R-:W-:Y:S02]  /*12e0*/  MOV R26, R14 ;  /* 0x0000000e001a7202 */ /* 0x000fe40000000f00 */
[----:B------:R-:W-:Y:S02]  /*12f0*/  MOV R6, R9 ;  /* 0x0000000900067202 */ /* 0x000fe40000000f00 */
[----:B------:R-:W-:-:S07]  /*1300*/  MOV R0, 0x1320 ;  /* 0x0000132000007802 */ /* 0x000fce0000000f00 */
[----:B012---:R-:W-:Y:S05]  /*1310*/  CALL.REL.NOINC `($__internal_3_$__cuda_sm20_dsqrt_rn_f64_mediumpath_v1) ;  /* 0x00000004002c7944 */ /* 0x007fea0003c00000 */
[----:B------:R-:W-:Y:S01]  /*1320*/  IMAD.MOV.U32 R12, RZ, RZ, R36 ;  /* 0x000000ffff0c7224 */ /* 0x000fe200078e0024 */
[----:B------:R-:W-:-:S07]  /*1330*/  MOV R13, R37 ;  /* 0x00000025000d7202 */ /* 0x000fce0000000f00 */
.L_x_127:
[----:B------:R-:W-:Y:S05]  /*1340*/  BSYNC.RECONVERGENT B0 ;  /* 0x0000000000007941 */ /* 0x000fea0003800200 */
.L_x_126:
[----:B------:R-:W3:Y:S02]  /*1350*/  F2F.F32.F64 R9, R12 ;  /* 0x0000000c00097310 */ /* 0x000ee40000301000 */
[----:B---3--:R-:W-:-:S13]  /*1360*/  FSETP.GT.AND P0, PT, R9, RZ, PT ;  /* 0x000000ff0900720b */ /* 0x008fda0003f04000 */
[----:B------:R-:W-:Y:S05]  /*1370*/  @!P0 BRA `(.L_x_125) ;  /* 0x0000000000d48947 */ /* 0x000fea0003800000 */
[----:B------:R-:W3:Y:S01]  /*1380*/  LDG.E R11, desc[UR8][R10.64+0x10] ;  /* 0x000010080a0b7981 */ /* 0x000ee2000c1e1900 */
[----:B------:R-:W-:Y:S01]  /*1390*/  FFMA R13, R9, R9, 4 ;  /* 0x40800000090d7423 */ /* 0x000fe20000000009 */
[----:B------:R-:W-:Y:S03]  /*13a0*/  BSSY.RECONVERGENT B3, `(.L_x_128) ;  /* 0x000000e000037945 */ /* 0x000fe60003800200 */
[----:B------:R-:W4:Y:S02]  /*13b0*/  MUFU.RCP R0, R13 ;  /* 0x0000000d00007308 */ /* 0x000f240000001000 */
[----:B----4-:R-:W-:-:S04]  /*13c0*/  FFMA R7, -R13, R0, 1 ;  /* 0x3f8000000d077423 */ /* 0x010fc80000000100 */
[----:B------:R-:W-:Y:S01]  /*13d0*/  FFMA R7, R0, R7, R0 ;  /* 0x0000000700077223 */ /* 0x000fe20000000000 */
[----:B---3--:R-:W-:-:S04]  /*13e0*/  FMUL R2, R24, R11 ;  /* 0x0000000b18027220 */ /* 0x008fc80000400000 */
[----:B------:R-:W3:Y:S01]  /*13f0*/  FCHK P0, R2, R13 ;  /* 0x0000000d02007302 */ /* 0x000ee20000000000 */
[----:B------:R-:W-:-:S04]  /*1400*/  FFMA R0, R2, R7, RZ ;  /* 0x0000000702007223 */ /* 0x000fc800000000ff */
[----:B------:R-:W-:-:S04]  /*1410*/  FFMA R6, -R13, R0, R2 ;  /* 0x000000000d067223 */ /* 0x000fc80000000102 */
[----:B------:R-:W-:Y:S01]  /*1420*/  FFMA R10, R7, R6, R0 ;  /* 0x00000006070a7223 */ /* 0x000fe20000000000 */
[----:B---3--:R-:W-:Y:S06]  /*1430*/  @!P0 BRA `(.L_x_129) ;  /* 0x0000000000108947 */ /* 0x008fec0003800000 */
[----:B------:R-:W-:Y:S01]  /*1440*/  IMAD.MOV.U32 R0, RZ, RZ, R13 ;  /* 0x000000ffff007224 */ /* 0x000fe200078e000d */
[----:B------:R-:W-:-:S07]  /*1450*/  MOV R6, 0x1470 ;  /* 0x0000147000067802 */ /* 0x000fce0000000f00 */
[----:B012---:R-:W-:Y:S05]  /*1460*/  CALL.REL.NOINC `($__internal_4_$__cuda_sm3x_div_rn_noftz_f32_slowpath) ;  /* 0x0000000400987944 */ /* 0x007fea0003c00000 */
[----:B------:R-:W-:-:S07]  /*1470*/  MOV R10, R0 ;  /* 0x00000000000a7202 */ /* 0x000fce0000000f00 */
.L_x_129:
[----:B------:R-:W-:Y:S05]  /*1480*/  BSYNC.RECONVERGENT B3 ;  /* 0x0000000000037941 */ /* 0x000fea0003800200 */
.L_x_128:
[----:B------:R-:W3:Y:S01]  /*1490*/  MUFU.RCP R0, R9 ;  /* 0x0000000900007308 */ /* 0x000ee20000001000 */
[----:B------:R-:W-:Y:S01]  /*14a0*/  FMUL R2, R5, R10 ;  /* 0x0000000a05027220 */ /* 0x000fe20000400000 */
[----:B------:R-:W-:Y:S06]  /*14b0*/  BSSY.RECONVERGENT B3, `(.L_x_130) ;  /* 0x000000c000037945 */ /* 0x000fec0003800200 */
[----:B------:R-:W4:Y:S01]  /*14c0*/  FCHK P0, R2, R9 ;  /* 0x0000000902007302 */ /* 0x000f220000000000 */
[----:B---3--:R-:W-:-:S04]  /*14d0*/  FFMA R7, -R9, R0, 1 ;  /* 0x3f80000009077423 */ /* 0x008fc80000000100 */
[----:B------:R-:W-:-:S04]  /*14e0*/  FFMA R7, R0, R7, R0 ;  /* 0x0000000700077223 */ /* 0x000fc80000000000 */
[----:B------:R-:W-:-:S04]  /*14f0*/  FFMA R0, R2, R7, RZ ;  /* 0x0000000702007223 */ /* 0x000fc800000000ff */
[----:B------:R-:W-:-:S04]  /*1500*/  FFMA R5, -R9, R0, R2 ;  /* 0x0000000009057223 */ /* 0x000fc80000000102 */
[----:B------:R-:W-:Y:S01]  /*1510*/  FFMA R5, R7, R5, R0 ;  /* 0x0000000507057223 */ /* 0x000fe20000000000 */
[----:B----4-:R-:W-:Y:S06]  /*1520*/  @!P0 BRA `(.L_x_131) ;  /* 0x0000000000108947 */ /* 0x010fec0003800000 */
[----:B------:R-:W-:Y:S01]  /*1530*/  IMAD.MOV.U32 R0, RZ, RZ, R9 ;  /* 0x000000ffff007224 */ /* 0x000fe200078e0009 */
[----:B------:R-:W-:-:S07]  /*1540*/  MOV R6, 0x1560 ;  /* 0x0000156000067802 */ /* 0x000fce0000000f00 */
[----:B012---:R-:W-:Y:S05]  /*1550*/  CALL.REL.NOINC `($__internal_4_$__cuda_sm3x_div_rn_noftz_f32_slowpath) ;  /* 0x00000004005c7944 */ /* 0x007fea0003c00000 */
[----:B------:R-:W-:-:S07]  /*1560*/  MOV R5, R0 ;  /* 0x0000000000057202 */ /* 0x000fce0000000f00 */
.L_x_131:
[----:B------:R-:W-:Y:S05]  /*1570*/  BSYNC.RECONVERGENT B3 ;  /* 0x0000000000037941 */ /* 0x000fea0003800200 */
.L_x_130:
        /* <DEDUP_REMOVED lines=11> */
[----:B------:R-:W-:Y:S02]  /*1630*/  MOV R0, R9 ;  /* 0x0000000900007202 */ /* 0x000fe40000000f00 */
[----:B------:R-:W-:-:S07]  /*1640*/  MOV R6, 0x1660 ;  /* 0x0000166000067802 */ /* 0x000fce0000000f00 */
[----:B012---:R-:W-:Y:S05]  /*1650*/  CALL.REL.NOINC `($__internal_4_$__cuda_sm3x_div_rn_noftz_f32_slowpath) ;  /* 0x00000004001c7944 */ /* 0x007fea0003c00000 */
[----:B------:R-:W-:-:S07]  /*1660*/  IMAD.MOV.U32 R3, RZ, RZ, R0 ;  /* 0x000000ffff037224 */ /* 0x000fce00078e0000 */
.L_x_133:
[----:B------:R-:W-:Y:S05]  /*1670*/  BSYNC.RECONVERGENT B3 ;  /* 0x0000000000037941 */ /* 0x000fea0003800200 */
.L_x_132:
[----:B------:R-:W-:Y:S01]  /*1680*/  FADD R5, R5, R4 ;  /* 0x0000000405057221 */ /* 0x000fe20000000000 */
[----:B-12---:R-:W-:Y:S01]  /*1690*/  FADD R19, R10, R19 ;  /* 0x000000130a137221 */ /* 0x006fe20000000000 */
[----:B------:R-:W-:-:S03]  /*16a0*/  FADD R18, R3, R18 ;  /* 0x0000001203127221 */ /* 0x000fc60000000000 */
[----:B------:R3:W-:Y:S04]  /*16b0*/  STG.E desc[UR8][R20.64+0x1c], R5 ;  /* 0x00001c0514007986 */ /* 0x0007e8000c101908 */
[----:B------:R3:W-:Y:S02]  /*16c0*/  STG.E.64 desc[UR8][R20.64+0x20], R18 ;  /* 0x0000201214007986 */ /* 0x0007e4000c101b08 */
.L_x_125:
[----:B------:R-:W-:Y:S05]  /*16d0*/  BSYNC.RECONVERGENT B2 ;  /* 0x0000000000027941 */ /* 0x000fea0003800200 */
.L_x_102:
[----:B------:R-:W-:Y:S01]  /*16e0*/  FMUL R24, R24, 4 ;  /* 0x4080000018187820 */ /* 0x000fe20000400000 */
[----:B------:R-:W-:-:S04]  /*16f0*/  ISETP.NE.AND P0, PT, R22, RZ, PT ;  /* 0x000000ff1600720c */ /* 0x000fc80003f05270 */
[----:B------:R-:W-:-:S13]  /*1700*/  FSETP.LEU.OR P0, PT, R19, R24, P0 ;  /* 0x000000181300720b */ /* 0x000fda000070b400 */
[----:B------:R-:W-:-:S05]  /*1710*/  @!P0 MOV R3, 0x1 ;  /* 0x0000000100038802 */ /* 0x000fca0000000f00 */
[----:B------:R4:W-:Y:S01]  /*1720*/  @!P0 STG.E desc[UR8][R20.64+0x3c], R3 ;  /* 0x00003c0314008986 */ /* 0x0009e2000c101908 */
[----:B------:R-:W-:Y:S05]  /*1730*/  @!P0 EXIT ;  /* 0x000000000000894d */ /* 0x000fea0003800000 */
[----:B-123--:R-:W-:-:S05]  /*1740*/  FADD R19, R19, R19 ;  /* 0x0000001313137221 */ /* 0x00efca0000000000 */
[----:B------:R-:W-:-:S13]  /*1750*/  FSETP.GEU.AND P0, PT, R19, R24, PT ;  /* 0x000000181300720b */ /* 0x000fda0003f0e000 */
[----:B------:R1:W-:Y:S01]  /*1760*/  @!P0 STG.E desc[UR8][R20.64+0x3c], RZ ;  /* 0x00003cff14008986 */ /* 0x0003e2000c101908 */
[----:B------:R-:W-:Y:S05]  /*1770*/  @!P0 EXIT ;  /* 0x000000000000894d */ /* 0x000fea0003800000 */
[----:B------:R-:W-:-:S13]  /*1780*/  ISETP.NE.AND P0, PT, R22, 0x2, PT ;  /* 0x000000021600780c */ /* 0x000fda0003f05270 */
[----:B------:R-:W-:Y:S05]  /*1790*/  @P0 EXIT ;  /* 0x000000000000094d */ /* 0x000fea0003800000 */
[----:B----4-:R-:W-:-:S05]  /*17a0*/  IMAD.MOV.U32 R3, RZ, RZ, 0x1 ;  /* 0x00000001ff037424 */ /* 0x010fca00078e00ff */
[----:B------:R-:W-:Y:S01]  /*17b0*/  STG.E desc[UR8][R20.64+0x3c], R3 ;  /* 0x00003c0314007986 */ /* 0x000fe2000c101908 */
[----:B------:R-:W-:Y:S05]  /*17c0*/  EXIT ;  /* 0x000000000000794d */ /* 0x000fea0003800000 */
        .weak           $__internal_3_$__cuda_sm20_dsqrt_rn_f64_mediumpath_v1
        .type           $__internal_3_$__cuda_sm20_dsqrt_rn_f64_mediumpath_v1,@function
        .size           $__internal_3_$__cuda_sm20_dsqrt_rn_f64_mediumpath_v1,($__internal_4_$__cuda_sm3x_div_rn_noftz_f32_slowpath - $__internal_3_$__cuda_sm20_dsqrt_rn_f64_mediumpath_v1)
$__internal_3_$__cuda_sm20_dsqrt_rn_f64_mediumpath_v1:
[----:B------:R-:W-:Y:S01]  /*17d0*/  ISETP.GE.U32.AND P0, PT, R32, -0x3400000, PT ;  /* 0xfcc000002000780c */ /* 0x000fe20003f06070 */
[----:B------:R-:W-:Y:S01]  /*17e0*/  BSSY.RECONVERGENT B1, `(.L_x_134) ;  /* 0x0000029000017945 */ /* 0x000fe20003800200 */
[----:B------:R-:W-:Y:S02]  /*17f0*/  LOP3.LUT R31, R31, R30, RZ, 0x3c, !PT ;  /* 0x0000001e1f1f7212 */ /* 0x000fe400078e3cff */
[----:B------:R-:W-:Y:S02]  /*1800*/  LOP3.LUT R7, R7, R6, RZ, 0x3c, !PT ;  /* 0x0000000607077212 */ /* 0x000fe400078e3cff */
[----:B------:R-:W-:Y:S02]  /*1810*/  LOP3.LUT R30, R31, R30, RZ, 0x3c, !PT ;  /* 0x0000001e1f1e7212 */ /* 0x000fe400078e3cff */
[----:B------:R-:W-:Y:S02]  /*1820*/  LOP3.LUT R6, R7, R6, RZ, 0x3c, !PT ;  /* 0x0000000607067212 */ /* 0x000fe400078e3cff */
[----:B------:R-:W-:-:S02]  /*1830*/  LOP3.LUT R31, R31, R30, RZ, 0x3c, !PT ;  /* 0x0000001e1f1f7212 */ /* 0x000fc400078e3cff */
[----:B------:R-:W-:Y:S01]  /*1840*/  LOP3.LUT R7, R7, R6, RZ, 0x3c, !PT ;  /* 0x0000000607077212 */ /* 0x000fe200078e3cff */
[----:B------:R-:W-:Y:S06]  /*1850*/  @!P0 BRA `(.L_x_135) ;  /* 0x0000000000208947 */ /* 0x000fec0003800000 */
[----:B------:R-:W-:-:S10]  /*1860*/  DFMA.RM R26, R28, R26, R6 ;  /* 0x0000001a1c1a722b */ /* 0x000fd40000004006 */
[----:B------:R-:W-:-:S04]  /*1870*/  IADD3 R6, P0, PT, R26, 0x1, RZ ;  /* 0x000000011a067810 */ /* 0x000fc80007f1e0ff */
[----:B------:R-:W-:-:S06]  /*1880*/  IADD3.X R7, PT, PT, RZ, R27, RZ, P0, !PT ;  /* 0x0000001bff077210 */ /* 0x000fcc00007fe4ff */
[----:B------:R-:W-:-:S08]  /*1890*/  DFMA.RP R30, -R26, R6, R30 ;  /* 0x000000061a1e722b */ /* 0x000fd0000000811e */
[----:B------:R-:W-:-:S06]  /*18a0*/  DSETP.GT.AND P0, PT, R30, RZ, PT ;  /* 0x000000ff1e00722a */ /* 0x000fcc0003f04000 */
[----:B------:R-:W-:Y:S02]  /*18b0*/  FSEL R6, R6, R26, P0 ;  /* 0x0000001a06067208 */ /* 0x000fe40000000000 */
[----:B------:R-:W-:Y:S01]  /*18c0*/  FSEL R7, R7, R27, P0 ;  /* 0x0000001b07077208 */ /* 0x000fe20000000000 */
[----:B------:R-:W-:Y:S06]  /*18d0*/  BRA `(.L_x_136) ;  /* 0x0000000000647947 */ /* 0x000fec0003800000 */
.L_x_135:
        /* <DEDUP_REMOVED lines=19> */
[----:B------:R-:W-:-:S06]  /*1a10*/  IADD3 R27, PT, PT, R27, -0x100000, RZ ;  /* 0xfff000001b1b7810 */ /* 0x000fcc0007ffe0ff */
[----:B------:R-:W-:-:S08]  /*1a20*/  DFMA R30, R6, -R6, R30 ;  /* 0x80000006061e722b */ /* 0x000fd0000000001e */
[----:B------:R-:W-:-:S10]  /*1a30*/  DFMA R6, R26, R30, R6 ;  /* 0x0000001e1a06722b */ /* 0x000fd40000000006 */
[----:B------:R-:W-:Y:S01]  /*1a40*/  VIADD R7, R7, 0xfcb00000 ;  /* 0xfcb0000007077836 */ /* 0x000fe20000000000 */
[----:B------:R-:W-:Y:S06]  /*1a50*/  BRA `(.L_x_136) ;  /* 0x0000000000047947 */ /* 0x000fec0003800000 */
.L_x_137:
[----:B------:R-:W-:-:S11]  /*1a60*/  DADD R6, R30, R30 ;  /* 0x000000001e067229 */ /* 0x000fd6000000001e */
.L_x_136:
[----:B------:R-:W-:Y:S05]  /*1a70*/  BSYNC.RECONVERGENT B1 ;  /* 0x0000000000017941 */ /* 0x000fea0003800200 */
.L_x_134:
[----:B------:R-:W-:Y:S01]  /*1a80*/  MOV R36, R6 ;  /* 0x0000000600247202 */ /* 0x000fe20000000f00 */
[----:B------:R-:W-:Y:S01]  /*1a90*/  IMAD.MOV.U32 R37, RZ, RZ, R7 ;  /* 0x000000ffff257224 */ /* 0x000fe200078e0007 */
[----:B------:R-:W-:Y:S01]  /*1aa0*/  MOV R6, R0 ;  /* 0x0000000000067202 */ /* 0x000fe20000000f00 */
[----:B------:R-:W-:-:S04]  /*1ab0*/  IMAD.MOV.U32 R7, RZ, RZ, 0x0 ;  /* 0x00000000ff077424 */ /* 0x000fc800078e00ff */
[----:B------:R-:W-:Y:S05]  /*1ac0*/  RET.REL.NODEC R6 `(CalcPhysics) ;  /* 0xffffffe4064c7950 */ /* 0x000fea0003c3ffff */
        .weak           $__internal_4_$__cuda_sm3x_div_rn_noftz_f32_slowpath
        .type           $__internal_4_$__cuda_sm3x_div_rn_noftz_f32_slowpath,@function
        .size           $__internal_4_$__cuda_sm3x_div_rn_noftz_f32_slowpath,(.L_x_155 - $__internal_4_$__cuda_sm3x_div_rn_noftz_f32_slowpath)
$__internal_4_$__cuda_sm3x_div_rn_noftz_f32_slowpath:
[----:B------:R-:W-:Y:S01]  /*1ad0*/  SHF.R.U32.HI R7, RZ, 0x17, R0 ;  /* 0x00000017ff077819 */ /* 0x000fe20000011600 */
[----:B------:R-:W-:Y:S01]  /*1ae0*/  BSSY.RECONVERGENT B0, `(.L_x_138) ;  /* 0x0000062000007945 */ /* 0x000fe20003800200 */
[----:B------:R-:W-:Y:S02]  /*1af0*/  SHF.R.U32.HI R26, RZ, 0x17, R2 ;  /* 0x00000017ff1a7819 */ /* 0x000fe40000011602 */
[----:B------:R-:W-:Y:S02]  /*1b00*/  LOP3.LUT R7, R7, 0xff, RZ, 0xc0, !PT ;  /* 0x000000ff07077812 */ /* 0x000fe400078ec0ff */
[----:B------:R-:W-:Y:S02]  /*1b10*/  LOP3.LUT R26, R26, 0xff, RZ, 0xc0, !PT ;  /* 0x000000ff1a1a7812 */ /* 0x000fe400078ec0ff */
[----:B------:R-:W-:-:S03]  /*1b20*/  IADD3 R27, PT, PT, R7, -0x1, RZ ;  /* 0xffffffff071b7810 */ /* 0x000fc60007ffe0ff */
[----:B------:R-:W-:Y:S01]  /*1b30*/  VIADD R28, R26, 0xffffffff ;  /* 0xffffffff1a1c7836 */ /* 0x000fe20000000000 */
        /* <DEDUP_REMOVED lines=10> */
[----:B------:R-:W-:Y:S02]  /*1be0*/  FSETP.NEU.FTZ.AND P2, PT, |R2|, +INF , PT ;  /* 0x7f8000000200780b */ /* 0x000fe40003f5d200 */
        /* <DEDUP_REMOVED lines=11> */
[----:B------:R-:W-:Y:S01]  /*1ca0*/  @P0 IMAD.MOV.U32 R8, RZ, RZ, RZ ;  /* 0x000000ffff080224 */ /* 0x000fe200078e00ff */
[----:B------:R-:W-:Y:S01]  /*1cb0*/  @!P0 MOV R8, 0xffffffc0 ;  /* 0xffffffc000088802 */ /* 0x000fe20000000f00 */
[----:B------:R-:W-:Y:S01]  /*1cc0*/  @!P0 FFMA R2, R2, 1.84467440737095516160e+19, RZ ;  /* 0x5f80000002028823 */ /* 0x000fe200000000ff */
[----:B------:R-:W-:-:S03]  /*1cd0*/  @!P1 FFMA R0, R0, 1.84467440737095516160e+19, RZ ;  /* 0x5f80000000009823 */ /* 0x000fc600000000ff */
[----:B------:R-:W-:-:S07]  /*1ce0*/  @!P1 VIADD R8, R8, 0x40 ;  /* 0x0000004008089836 */ /* 0x000fce0000000000 */
.L_x_139:
[----:B------:R-:W-:Y:S01]  /*1cf0*/  LEA R27, R7, 0xc0800000, 0x17 ;  /* 0xc0800000071b7811 */ /* 0x000fe200078eb8ff */
[----:B------:R-:W-:Y:S01]  /*1d00*/  VIADD R26, R26, 0xffffff81 ;  /* 0xffffff811a1a7836 */ /* 0x000fe20000000000 */
[----:B------:R-:W-:Y:S02]  /*1d10*/  BSSY.RECONVERGENT B1, `(.L_x_144) ;  /* 0x0000035000017945 */ /* 0x000fe40003800200 */
[----:B------:R-:W-:Y:S02]  /*1d20*/  IADD3 R0, PT, PT, -R27, R0, RZ ;  /* 0x000000001b007210 */ /* 0x000fe40007ffe1ff */
[----:B------:R-:W-:Y:S02]  /*1d30*/  IADD3 R7, PT, PT, R26, 0x7f, -R7 ;  /* 0x0000007f1a077810 */ /* 0x000fe40007ffe807 */
[----:B------:R0:W1:Y:S01]  /*1d40*/  MUFU.RCP R28, R0 ;  /* 0x00000000001c7308 */ /* 0x0000620000001000 */
[----:B------:R-:W-:Y:S01]  /*1d50*/  FADD.FTZ R27, -R0, -RZ ;  /* 0x800000ff001b7221 */ /* 0x000fe20000010100 */
[----:B------:R-:W-:Y:S01]  /*1d60*/  IADD3 R8, PT, PT, R7, R8, RZ ;  /* 0x0000000807087210 */ /* 0x000fe20007ffe0ff */
[----:B0-----:R-:W-:-:S02]  /*1d70*/  IMAD R0, R26, -0x800000, R2 ;  /* 0xff8000001a007824 */ /* 0x001fc400078e0202 */
[----:B-1----:R-:W-:-:S04]  /*1d80*/  FFMA R29, R28, R27, 1 ;  /* 0x3f8000001c1d7423 */ /* 0x002fc8000000001b */
        /* <DEDUP_REMOVED lines=8> */
[----:B------:R-:W-:-:S05]  /*1e10*/  IMAD.IADD R2, R2, 0x1, R8 ;  /* 0x0000000102027824 */ /* 0x000fca00078e0208 */
[----:B------:R-:W-:-:S04]  /*1e20*/  IADD3 R7, PT, PT, R2, -0x1, RZ ;  /* 0xffffffff02077810 */ /* 0x000fc80007ffe0ff */
        /* <DEDUP_REMOVED lines=10> */
[C---:B------:R-:W-:Y:S02]  /*1ed0*/  VIADD R26, R2.reuse, 0x20 ;  /* 0x00000020021a7836 */ /* 0x040fe40000000000 */
[CCC-:B------:R-:W-:Y:S01]  /*1ee0*/  FFMA.RP R8, R29.reuse, R27.reuse, R28.reuse ;  /* 0x0000001b1d087223 */ /* 0x1c0fe2000000801c */
[----:B------:R-:W-:Y:S01]  /*1ef0*/  FFMA.RM R27, R29, R27, R28 ;  /* 0x0000001b1d1b7223 */ /* 0x000fe2000000401c */
[C---:B------:R-:W-:Y:S02]  /*1f00*/  ISETP.NE.AND P2, PT, R2.reuse, RZ, PT ;  /* 0x000000ff0200720c */ /* 0x040fe40003f45270 */
[----:B------:R-:W-:Y:S02]  /*1f10*/  LOP3.LUT R7, R7, 0x7fffff, RZ, 0xc0, !PT ;  /* 0x007fffff07077812 */ /* 0x000fe400078ec0ff */
[----:B------:R-:W-:Y:S02]  /*1f20*/  ISETP.NE.AND P1, PT, R2, RZ, PT ;  /* 0x000000ff0200720c */ /* 0x000fe40003f25270 */
[----:B------:R-:W-:-:S02]  /*1f30*/  LOP3.LUT R7, R7, 0x800000, RZ, 0xfc, !PT ;  /* 0x0080000007077812 */ /* 0x000fc400078efcff */
[----:B------:R-:W-:Y:S02]  /*1f40*/  IADD3 R2, PT, PT, -R2, RZ, RZ ;  /* 0x000000ff02027210 */ /* 0x000fe40007ffe1ff */
[----:B------:R-:W-:Y:S02]  /*1f50*/  SHF.L.U32 R26, R7, R26, RZ ;  /* 0x0000001a071a7219 */ /* 0x000fe400000006ff */
[----:B------:R-:W-:Y:S02]  /*1f60*/  FSETP.NEU.FTZ.AND P0, PT, R8, R27, PT ;  /* 0x0000001b0800720b */ /* 0x000fe40003f1d000 */
[----:B------:R-:W-:Y:S02]  /*1f70*/  SEL R2, R2, RZ, P2 ;  /* 0x000000ff02027207 */ /* 0x000fe40001000000 */
[----:B------:R-:W-:Y:S02]  /*1f80*/  ISETP.NE.AND P1, PT, R26, RZ, P1 ;  /* 0x000000ff1a00720c */ /* 0x000fe40000f25270 */
[----:B------:R-:W-:-:S02]  /*1f90*/  SHF.R.U32.HI R7, RZ, R2, R7 ;  /* 0x00000002ff077219 */ /* 0x000fc40000011607 */
[----:B------:R-:W-:Y:S02]  /*1fa0*/  PLOP3.LUT P0, PT, P0, P1, PT, 0xf8, 0x8f ;  /* 0x00000000008f781c */ /* 0x000fe40000703f70 */
[----:B------:R-:W-:Y:S02]  /*1fb0*/  SHF.R.U32.HI R2, RZ, 0x1, R7 ;  /* 0x00000001ff027819 */ /* 0x000fe40000011607 */
[----:B------:R-:W-:-:S04]  /*1fc0*/  SEL R27, RZ, 0x1, !P0 ;  /* 0x00000001ff1b7807 */ /* 0x000fc80004000000 */
[----:B------:R-:W-:-:S04]  /*1fd0*/  LOP3.LUT R8, R27, 0x1, R2, 0xf8, !PT ;  /* 0x000000011b087812 */ /* 0x000fc800078ef802 */
[----:B------:R-:W-:-:S05]  /*1fe0*/  LOP3.LUT R7, R8, R7, RZ, 0xc0, !PT ;  /* 0x0000000708077212 */ /* 0x000fca00078ec0ff */
[----:B------:R-:W-:-:S05]  /*1ff0*/  IMAD.IADD R7, R2, 0x1, R7 ;  /* 0x0000000102077824 */ /* 0x000fca00078e0207 */
[----:B------:R-:W-:Y:S01]  /*2000*/  LOP3.LUT R0, R7, R0, RZ, 0xfc, !PT ;  /* 0x0000000007007212 */ /* 0x000fe200078efcff */
[----:B------:R-:W-:Y:S06]  /*2010*/  BRA `(.L_x_147) ;  /* 0x0000000000107947 */ /* 0x000fec0003800000 */
.L_x_146:
[----:B------:R-:W-:-:S04]  /*2020*/  LOP3.LUT R0, R0, 0x80000000, RZ, 0xc0, !PT ;  /* 0x8000000000007812 */ /* 0x000fc800078ec0ff */
[----:B------:R-:W-:Y:S01]  /*2030*/  LOP3.LUT R0, R0, 0x7f800000, RZ, 0xfc, !PT ;  /* 0x7f80000000007812 */ /* 0x000fe200078efcff */
[----:B------:R-:W-:Y:S06]  /*2040*/  BRA `(.L_x_147) ;  /* 0x0000000000047947 */ /* 0x000fec0003800000 */
.L_x_145:
[----:B------:R-:W-:-:S07]  /*2050*/  LEA R0, R8, R0, 0x17 ;  /* 0x0000000008007211 */ /* 0x000fce00078eb8ff */
.L_x_147:
[----:B------:R-:W-:Y:S05]  /*2060*/  BSYNC.RECONVERGENT B1 ;  /* 0x0000000000017941 */ /* 0x000fea0003800200 */
.L_x_144:
[----:B------:R-:W-:Y:S05]  /*2070*/  BRA `(.L_x_148) ;  /* 0x0000000000207947 */ /* 0x000fea0003800000 */
.L_x_143:
[----:B------:R-:W-:-:S04]  /*2080*/  LOP3.LUT R0, R0, 0x80000000, R2, 0x48, !PT ;  /* 0x8000000000007812 */ /* 0x000fc800078e4802 */
[----:B------:R-:W-:Y:S01]  /*2090*/  LOP3.LUT R0, R0, 0x7f800000, RZ, 0xfc, !PT ;  /* 0x7f80000000007812 */ /* 0x000fe200078efcff */
[----:B------:R-:W-:Y:S06]  /*20a0*/  BRA `(.L_x_148) ;  /* 0x0000000000147947 */ /* 0x000fec0003800000 */
.L_x_142:
[----:B------:R-:W-:Y:S01]  /*20b0*/  LOP3.LUT R0, R0, 0x80000000, R2, 0x48, !PT ;  /* 0x8000000000007812 */ /* 0x000fe200078e4802 */
[----:B------:R-:W-:Y:S06]  /*20c0*/  BRA `(.L_x_148) ;  /* 0x00000000000c7947 */ /* 0x000fec0003800000 */
.L_x_141:
[----:B------:R-:W0:Y:S01]  /*20d0*/  MUFU.RSQ R0, -QNAN ;  /* 0xffc0000000007908 */ /* 0x000e220000001400 */
[----:B------:R-:W-:Y:S05]  /*20e0*/  BRA `(.L_x_148) ;  /* 0x0000000000047947 */ /* 0x000fea0003800000 */
.L_x_140:
[----:B------:R-:W-:-:S07]  /*20f0*/  FADD.FTZ R0, R2, R0 ;  /* 0x0000000002007221 */ /* 0x000fce0000010000 */
.L_x_148:
[----:B------:R-:W-:Y:S05]  /*2100*/  BSYNC.RECONVERGENT B0 ;  /* 0x0000000000007941 */ /* 0x000fea0003800200 */
.L_x_138:
[----:B------:R-:W-:-:S04]  /*2110*/  IMAD.MOV.U32 R7, RZ, RZ, 0x0 ;  /* 0x00000000ff077424 */ /* 0x000fc800078e00ff */
[----:B0-----:R-:W-:Y:S05]  /*2120*/  RET.REL.NODEC R6 `(CalcPhysics) ;  /* 0xffffffdc06b47950 */ /* 0x001fea0003c3ffff */
.L_x_149:
        /* <DEDUP_REMOVED lines=13> */
.L_x_155:


//--------------------- .nv.shared.reserved.0     --------------------------
	.section	.nv.shared.reserved.0,"aw",@nobits
	.weak		__nv_reservedSMEM_offset_0_alias
	.size		__nv_reservedSMEM_offset_0_alias, 0, 64
	.other		__nv_reservedSMEM_offset_0_alias,@"STO_CUDA_RESERVED_SHARED STV_DEFAULT"
__nv_reservedSMEM_offset_0_alias:
	.zero		0
	.zero		64


//--------------------- .nv.constant0.CollideBodies --------------------------
	.section	.nv.constant0.CollideBodies,"a",@progbits
	.sectionflags	@""
	.align	4
.nv.constant0.CollideBodies:
	.zero		928


//--------------------- .nv.constant0.CalcPhysics --------------------------
	.section	.nv.constant0.CalcPhysics,"a",@progbits
	.sectionflags	@""
	.align	4
.nv.constant0.CalcPhysics:
	.zero		924


//--------------------- SYMBOLS --------------------------

	.type		.nv.reservedSmem.offset0,@object
	.size		.nv.reservedSmem.offset0,0x4
